//
// Generated by NVIDIA NVVM Compiler
//
// Compiler Build ID: CL-36424714
// Cuda compilation tools, release 13.0, V13.0.88
// Based on NVVM 20.0.0
//

.version 9.0
.target sm_100
.address_size 64

	// .globl	_Z21matmul_warp_optimizedPKfS0_Pfi
// _ZZ21matmul_warp_optimizedPKfS0_PfiE2As has been demoted
// _ZZ21matmul_warp_optimizedPKfS0_PfiE2Bs has been demoted
// _ZZ21occupancy_test_kernelILi256EEvPfiE11shared_data has been demoted
// _ZZ18matmul_tiled_basicILi8EEvPKfS1_PfiE2As has been demoted
// _ZZ18matmul_tiled_basicILi8EEvPKfS1_PfiE2Bs has been demoted
// _ZZ18matmul_tiled_basicILi16EEvPKfS1_PfiE2As has been demoted
// _ZZ18matmul_tiled_basicILi16EEvPKfS1_PfiE2Bs has been demoted
// _ZZ18matmul_tiled_basicILi32EEvPKfS1_PfiE2As has been demoted
// _ZZ18matmul_tiled_basicILi32EEvPKfS1_PfiE2Bs has been demoted

.visible .entry _Z21matmul_warp_optimizedPKfS0_Pfi(
	.param .u64 .ptr .align 1 _Z21matmul_warp_optimizedPKfS0_Pfi_param_0,
	.param .u64 .ptr .align 1 _Z21matmul_warp_optimizedPKfS0_Pfi_param_1,
	.param .u64 .ptr .align 1 _Z21matmul_warp_optimizedPKfS0_Pfi_param_2,
	.param .u32 _Z21matmul_warp_optimizedPKfS0_Pfi_param_3
)
{
	.reg .pred 	%p<10>;
	.reg .b32 	%r<42>;
	.reg .b32 	%f<111>;
	.reg .b64 	%rd<13>;
	// demoted variable
	.shared .align 4 .b8 _ZZ21matmul_warp_optimizedPKfS0_PfiE2As[4224];
	// demoted variable
	.shared .align 4 .b8 _ZZ21matmul_warp_optimizedPKfS0_PfiE2Bs[4224];
	ld.param.u64 	%rd4, [_Z21matmul_warp_optimizedPKfS0_Pfi_param_0];
	ld.param.u64 	%rd5, [_Z21matmul_warp_optimizedPKfS0_Pfi_param_1];
	ld.param.u64 	%rd6, [_Z21matmul_warp_optimizedPKfS0_Pfi_param_2];
	ld.param.u32 	%r24, [_Z21matmul_warp_optimizedPKfS0_Pfi_param_3];
	mov.u32 	%r25, %ctaid.x;
	mov.u32 	%r26, %ctaid.y;
	mov.u32 	%r37, %tid.x;
	mov.u32 	%r39, %tid.y;
	shl.b32 	%r27, %r26, 5;
	add.s32 	%r3, %r27, %r39;
	shl.b32 	%r4, %r25, 5;
	add.s32 	%r5, %r4, %r37;
	setp.lt.s32 	%p1, %r24, 1;
	mov.f32 	%f110, 0f00000000;
	@%p1 bra 	$L__BB0_7;
	add.s32 	%r28, %r24, 31;
	shr.u32 	%r29, %r28, 5;
	mul.lo.s32 	%r30, %r39, 132;
	mov.u32 	%r31, _ZZ21matmul_warp_optimizedPKfS0_PfiE2As;
	add.s32 	%r6, %r31, %r30;
	shl.b32 	%r32, %r37, 2;
	add.s32 	%r7, %r6, %r32;
	mov.u32 	%r33, _ZZ21matmul_warp_optimizedPKfS0_PfiE2Bs;
	add.s32 	%r9, %r33, %r32;
	add.s32 	%r8, %r9, %r30;
	neg.s32 	%r41, %r29;
	mad.lo.s32 	%r34, %r39, %r24, %r37;
	add.s32 	%r40, %r34, %r4;
	shl.b32 	%r12, %r24, 5;
	mad.lo.s32 	%r38, %r24, %r3, %r37;
	cvta.to.global.u64 	%rd1, %rd4;
	cvta.to.global.u64 	%rd2, %rd5;
	mov.f32 	%f110, 0f00000000;
$L__BB0_2:
	setp.ge.u32 	%p2, %r3, %r24;
	mul.wide.s32 	%rd7, %r38, 4;
	add.s64 	%rd3, %rd1, %rd7;
	setp.ge.s32 	%p3, %r37, %r24;
	mov.f32 	%f108, 0f00000000;
	or.pred  	%p4, %p2, %p3;
	@%p4 bra 	$L__BB0_4;
	ld.global.f32 	%f108, [%rd3];
$L__BB0_4:
	setp.ge.u32 	%p5, %r5, %r24;
	st.shared.f32 	[%r7], %f108;
	setp.ge.s32 	%p6, %r39, %r24;
	mov.f32 	%f109, 0f00000000;
	or.pred  	%p7, %p5, %p6;
	@%p7 bra 	$L__BB0_6;
	mul.wide.u32 	%rd8, %r40, 4;
	add.s64 	%rd9, %rd2, %rd8;
	ld.global.f32 	%f109, [%rd9];
$L__BB0_6:
	st.shared.f32 	[%r8], %f109;
	bar.sync 	0;
	ld.shared.f32 	%f12, [%r6];
	ld.shared.f32 	%f13, [%r9];
	fma.rn.f32 	%f14, %f12, %f13, %f110;
	ld.shared.f32 	%f15, [%r6+4];
	ld.shared.f32 	%f16, [%r9+132];
	fma.rn.f32 	%f17, %f15, %f16, %f14;
	ld.shared.f32 	%f18, [%r6+8];
	ld.shared.f32 	%f19, [%r9+264];
	fma.rn.f32 	%f20, %f18, %f19, %f17;
	ld.shared.f32 	%f21, [%r6+12];
	ld.shared.f32 	%f22, [%r9+396];
	fma.rn.f32 	%f23, %f21, %f22, %f20;
	ld.shared.f32 	%f24, [%r6+16];
	ld.shared.f32 	%f25, [%r9+528];
	fma.rn.f32 	%f26, %f24, %f25, %f23;
	ld.shared.f32 	%f27, [%r6+20];
	ld.shared.f32 	%f28, [%r9+660];
	fma.rn.f32 	%f29, %f27, %f28, %f26;
	ld.shared.f32 	%f30, [%r6+24];
	ld.shared.f32 	%f31, [%r9+792];
	fma.rn.f32 	%f32, %f30, %f31, %f29;
	ld.shared.f32 	%f33, [%r6+28];
	ld.shared.f32 	%f34, [%r9+924];
	fma.rn.f32 	%f35, %f33, %f34, %f32;
	ld.shared.f32 	%f36, [%r6+32];
	ld.shared.f32 	%f37, [%r9+1056];
	fma.rn.f32 	%f38, %f36, %f37, %f35;
	ld.shared.f32 	%f39, [%r6+36];
	ld.shared.f32 	%f40, [%r9+1188];
	fma.rn.f32 	%f41, %f39, %f40, %f38;
	ld.shared.f32 	%f42, [%r6+40];
	ld.shared.f32 	%f43, [%r9+1320];
	fma.rn.f32 	%f44, %f42, %f43, %f41;
	ld.shared.f32 	%f45, [%r6+44];
	ld.shared.f32 	%f46, [%r9+1452];
	fma.rn.f32 	%f47, %f45, %f46, %f44;
	ld.shared.f32 	%f48, [%r6+48];
	ld.shared.f32 	%f49, [%r9+1584];
	fma.rn.f32 	%f50, %f48, %f49, %f47;
	ld.shared.f32 	%f51, [%r6+52];
	ld.shared.f32 	%f52, [%r9+1716];
	fma.rn.f32 	%f53, %f51, %f52, %f50;
	ld.shared.f32 	%f54, [%r6+56];
	ld.shared.f32 	%f55, [%r9+1848];
	fma.rn.f32 	%f56, %f54, %f55, %f53;
	ld.shared.f32 	%f57, [%r6+60];
	ld.shared.f32 	%f58, [%r9+1980];
	fma.rn.f32 	%f59, %f57, %f58, %f56;
	ld.shared.f32 	%f60, [%r6+64];
	ld.shared.f32 	%f61, [%r9+2112];
	fma.rn.f32 	%f62, %f60, %f61, %f59;
	ld.shared.f32 	%f63, [%r6+68];
	ld.shared.f32 	%f64, [%r9+2244];
	fma.rn.f32 	%f65, %f63, %f64, %f62;
	ld.shared.f32 	%f66, [%r6+72];
	ld.shared.f32 	%f67, [%r9+2376];
	fma.rn.f32 	%f68, %f66, %f67, %f65;
	ld.shared.f32 	%f69, [%r6+76];
	ld.shared.f32 	%f70, [%r9+2508];
	fma.rn.f32 	%f71, %f69, %f70, %f68;
	ld.shared.f32 	%f72, [%r6+80];
	ld.shared.f32 	%f73, [%r9+2640];
	fma.rn.f32 	%f74, %f72, %f73, %f71;
	ld.shared.f32 	%f75, [%r6+84];
	ld.shared.f32 	%f76, [%r9+2772];
	fma.rn.f32 	%f77, %f75, %f76, %f74;
	ld.shared.f32 	%f78, [%r6+88];
	ld.shared.f32 	%f79, [%r9+2904];
	fma.rn.f32 	%f80, %f78, %f79, %f77;
	ld.shared.f32 	%f81, [%r6+92];
	ld.shared.f32 	%f82, [%r9+3036];
	fma.rn.f32 	%f83, %f81, %f82, %f80;
	ld.shared.f32 	%f84, [%r6+96];
	ld.shared.f32 	%f85, [%r9+3168];
	fma.rn.f32 	%f86, %f84, %f85, %f83;
	ld.shared.f32 	%f87, [%r6+100];
	ld.shared.f32 	%f88, [%r9+3300];
	fma.rn.f32 	%f89, %f87, %f88, %f86;
	ld.shared.f32 	%f90, [%r6+104];
	ld.shared.f32 	%f91, [%r9+3432];
	fma.rn.f32 	%f92, %f90, %f91, %f89;
	ld.shared.f32 	%f93, [%r6+108];
	ld.shared.f32 	%f94, [%r9+3564];
	fma.rn.f32 	%f95, %f93, %f94, %f92;
	ld.shared.f32 	%f96, [%r6+112];
	ld.shared.f32 	%f97, [%r9+3696];
	fma.rn.f32 	%f98, %f96, %f97, %f95;
	ld.shared.f32 	%f99, [%r6+116];
	ld.shared.f32 	%f100, [%r9+3828];
	fma.rn.f32 	%f101, %f99, %f100, %f98;
	ld.shared.f32 	%f102, [%r6+120];
	ld.shared.f32 	%f103, [%r9+3960];
	fma.rn.f32 	%f104, %f102, %f103, %f101;
	ld.shared.f32 	%f105, [%r6+124];
	ld.shared.f32 	%f106, [%r9+4092];
	fma.rn.f32 	%f110, %f105, %f106, %f104;
	bar.sync 	0;
	add.s32 	%r41, %r41, 1;
	setp.ne.s32 	%p8, %r41, 0;
	add.s32 	%r40, %r40, %r12;
	add.s32 	%r39, %r39, 32;
	add.s32 	%r38, %r38, 32;
	add.s32 	%r37, %r37, 32;
	@%p8 bra 	$L__BB0_2;
$L__BB0_7:
	max.s32 	%r35, %r3, %r5;
	setp.ge.s32 	%p9, %r35, %r24;
	@%p9 bra 	$L__BB0_9;
	mad.lo.s32 	%r36, %r24, %r3, %r5;
	cvta.to.global.u64 	%rd10, %rd6;
	mul.wide.u32 	%rd11, %r36, 4;
	add.s64 	%rd12, %rd10, %rd11;
	st.global.f32 	[%rd12], %f110;
$L__BB0_9:
	ret;

}
	// .globl	_Z27demonstrate_warp_divergencePfi
.visible .entry _Z27demonstrate_warp_divergencePfi(
	.param .u64 .ptr .align 1 _Z27demonstrate_warp_divergencePfi_param_0,
	.param .u32 _Z27demonstrate_warp_divergencePfi_param_1
)
{
	.reg .pred 	%p<3>;
	.reg .b32 	%r<7>;
	.reg .b32 	%f<204>;
	.reg .b64 	%rd<7>;

	ld.param.u64 	%rd2, [_Z27demonstrate_warp_divergencePfi_param_0];
	ld.param.u32 	%r2, [_Z27demonstrate_warp_divergencePfi_param_1];
	cvta.to.global.u64 	%rd1, %rd2;
	mov.u32 	%r3, %ctaid.x;
	mov.u32 	%r4, %ntid.x;
	mov.u32 	%r5, %tid.x;
	mad.lo.s32 	%r1, %r3, %r4, %r5;
	setp.ge.s32 	%p1, %r1, %r2;
	@%p1 bra 	$L__BB1_4;
	and.b32  	%r6, %r1, 1;
	setp.eq.b32 	%p2, %r6, 1;
	@%p2 bra 	$L__BB1_3;
	mul.wide.s32 	%rd5, %r1, 4;
	add.s64 	%rd6, %rd1, %rd5;
	ld.global.f32 	%f3, [%rd6];
	fma.rn.f32 	%f4, %f3, %f3, 0f3F800000;
	sqrt.rn.f32 	%f5, %f4;
	fma.rn.f32 	%f6, %f5, %f5, 0f3F800000;
	sqrt.rn.f32 	%f7, %f6;
	fma.rn.f32 	%f8, %f7, %f7, 0f3F800000;
	sqrt.rn.f32 	%f9, %f8;
	fma.rn.f32 	%f10, %f9, %f9, 0f3F800000;
	sqrt.rn.f32 	%f11, %f10;
	fma.rn.f32 	%f12, %f11, %f11, 0f3F800000;
	sqrt.rn.f32 	%f13, %f12;
	fma.rn.f32 	%f14, %f13, %f13, 0f3F800000;
	sqrt.rn.f32 	%f15, %f14;
	fma.rn.f32 	%f16, %f15, %f15, 0f3F800000;
	sqrt.rn.f32 	%f17, %f16;
	fma.rn.f32 	%f18, %f17, %f17, 0f3F800000;
	sqrt.rn.f32 	%f19, %f18;
	fma.rn.f32 	%f20, %f19, %f19, 0f3F800000;
	sqrt.rn.f32 	%f21, %f20;
	fma.rn.f32 	%f22, %f21, %f21, 0f3F800000;
	sqrt.rn.f32 	%f23, %f22;
	fma.rn.f32 	%f24, %f23, %f23, 0f3F800000;
	sqrt.rn.f32 	%f25, %f24;
	fma.rn.f32 	%f26, %f25, %f25, 0f3F800000;
	sqrt.rn.f32 	%f27, %f26;
	fma.rn.f32 	%f28, %f27, %f27, 0f3F800000;
	sqrt.rn.f32 	%f29, %f28;
	fma.rn.f32 	%f30, %f29, %f29, 0f3F800000;
	sqrt.rn.f32 	%f31, %f30;
	fma.rn.f32 	%f32, %f31, %f31, 0f3F800000;
	sqrt.rn.f32 	%f33, %f32;
	fma.rn.f32 	%f34, %f33, %f33, 0f3F800000;
	sqrt.rn.f32 	%f35, %f34;
	fma.rn.f32 	%f36, %f35, %f35, 0f3F800000;
	sqrt.rn.f32 	%f37, %f36;
	fma.rn.f32 	%f38, %f37, %f37, 0f3F800000;
	sqrt.rn.f32 	%f39, %f38;
	fma.rn.f32 	%f40, %f39, %f39, 0f3F800000;
	sqrt.rn.f32 	%f41, %f40;
	fma.rn.f32 	%f42, %f41, %f41, 0f3F800000;
	sqrt.rn.f32 	%f43, %f42;
	fma.rn.f32 	%f44, %f43, %f43, 0f3F800000;
	sqrt.rn.f32 	%f45, %f44;
	fma.rn.f32 	%f46, %f45, %f45, 0f3F800000;
	sqrt.rn.f32 	%f47, %f46;
	fma.rn.f32 	%f48, %f47, %f47, 0f3F800000;
	sqrt.rn.f32 	%f49, %f48;
	fma.rn.f32 	%f50, %f49, %f49, 0f3F800000;
	sqrt.rn.f32 	%f51, %f50;
	fma.rn.f32 	%f52, %f51, %f51, 0f3F800000;
	sqrt.rn.f32 	%f53, %f52;
	fma.rn.f32 	%f54, %f53, %f53, 0f3F800000;
	sqrt.rn.f32 	%f55, %f54;
	fma.rn.f32 	%f56, %f55, %f55, 0f3F800000;
	sqrt.rn.f32 	%f57, %f56;
	fma.rn.f32 	%f58, %f57, %f57, 0f3F800000;
	sqrt.rn.f32 	%f59, %f58;
	fma.rn.f32 	%f60, %f59, %f59, 0f3F800000;
	sqrt.rn.f32 	%f61, %f60;
	fma.rn.f32 	%f62, %f61, %f61, 0f3F800000;
	sqrt.rn.f32 	%f63, %f62;
	fma.rn.f32 	%f64, %f63, %f63, 0f3F800000;
	sqrt.rn.f32 	%f65, %f64;
	fma.rn.f32 	%f66, %f65, %f65, 0f3F800000;
	sqrt.rn.f32 	%f67, %f66;
	fma.rn.f32 	%f68, %f67, %f67, 0f3F800000;
	sqrt.rn.f32 	%f69, %f68;
	fma.rn.f32 	%f70, %f69, %f69, 0f3F800000;
	sqrt.rn.f32 	%f71, %f70;
	fma.rn.f32 	%f72, %f71, %f71, 0f3F800000;
	sqrt.rn.f32 	%f73, %f72;
	fma.rn.f32 	%f74, %f73, %f73, 0f3F800000;
	sqrt.rn.f32 	%f75, %f74;
	fma.rn.f32 	%f76, %f75, %f75, 0f3F800000;
	sqrt.rn.f32 	%f77, %f76;
	fma.rn.f32 	%f78, %f77, %f77, 0f3F800000;
	sqrt.rn.f32 	%f79, %f78;
	fma.rn.f32 	%f80, %f79, %f79, 0f3F800000;
	sqrt.rn.f32 	%f81, %f80;
	fma.rn.f32 	%f82, %f81, %f81, 0f3F800000;
	sqrt.rn.f32 	%f83, %f82;
	fma.rn.f32 	%f84, %f83, %f83, 0f3F800000;
	sqrt.rn.f32 	%f85, %f84;
	fma.rn.f32 	%f86, %f85, %f85, 0f3F800000;
	sqrt.rn.f32 	%f87, %f86;
	fma.rn.f32 	%f88, %f87, %f87, 0f3F800000;
	sqrt.rn.f32 	%f89, %f88;
	fma.rn.f32 	%f90, %f89, %f89, 0f3F800000;
	sqrt.rn.f32 	%f91, %f90;
	fma.rn.f32 	%f92, %f91, %f91, 0f3F800000;
	sqrt.rn.f32 	%f93, %f92;
	fma.rn.f32 	%f94, %f93, %f93, 0f3F800000;
	sqrt.rn.f32 	%f95, %f94;
	fma.rn.f32 	%f96, %f95, %f95, 0f3F800000;
	sqrt.rn.f32 	%f97, %f96;
	fma.rn.f32 	%f98, %f97, %f97, 0f3F800000;
	sqrt.rn.f32 	%f99, %f98;
	fma.rn.f32 	%f100, %f99, %f99, 0f3F800000;
	sqrt.rn.f32 	%f101, %f100;
	fma.rn.f32 	%f102, %f101, %f101, 0f3F800000;
	sqrt.rn.f32 	%f103, %f102;
	fma.rn.f32 	%f104, %f103, %f103, 0f3F800000;
	sqrt.rn.f32 	%f105, %f104;
	fma.rn.f32 	%f106, %f105, %f105, 0f3F800000;
	sqrt.rn.f32 	%f107, %f106;
	fma.rn.f32 	%f108, %f107, %f107, 0f3F800000;
	sqrt.rn.f32 	%f109, %f108;
	fma.rn.f32 	%f110, %f109, %f109, 0f3F800000;
	sqrt.rn.f32 	%f111, %f110;
	fma.rn.f32 	%f112, %f111, %f111, 0f3F800000;
	sqrt.rn.f32 	%f113, %f112;
	fma.rn.f32 	%f114, %f113, %f113, 0f3F800000;
	sqrt.rn.f32 	%f115, %f114;
	fma.rn.f32 	%f116, %f115, %f115, 0f3F800000;
	sqrt.rn.f32 	%f117, %f116;
	fma.rn.f32 	%f118, %f117, %f117, 0f3F800000;
	sqrt.rn.f32 	%f119, %f118;
	fma.rn.f32 	%f120, %f119, %f119, 0f3F800000;
	sqrt.rn.f32 	%f121, %f120;
	fma.rn.f32 	%f122, %f121, %f121, 0f3F800000;
	sqrt.rn.f32 	%f123, %f122;
	fma.rn.f32 	%f124, %f123, %f123, 0f3F800000;
	sqrt.rn.f32 	%f125, %f124;
	fma.rn.f32 	%f126, %f125, %f125, 0f3F800000;
	sqrt.rn.f32 	%f127, %f126;
	fma.rn.f32 	%f128, %f127, %f127, 0f3F800000;
	sqrt.rn.f32 	%f129, %f128;
	fma.rn.f32 	%f130, %f129, %f129, 0f3F800000;
	sqrt.rn.f32 	%f131, %f130;
	fma.rn.f32 	%f132, %f131, %f131, 0f3F800000;
	sqrt.rn.f32 	%f133, %f132;
	fma.rn.f32 	%f134, %f133, %f133, 0f3F800000;
	sqrt.rn.f32 	%f135, %f134;
	fma.rn.f32 	%f136, %f135, %f135, 0f3F800000;
	sqrt.rn.f32 	%f137, %f136;
	fma.rn.f32 	%f138, %f137, %f137, 0f3F800000;
	sqrt.rn.f32 	%f139, %f138;
	fma.rn.f32 	%f140, %f139, %f139, 0f3F800000;
	sqrt.rn.f32 	%f141, %f140;
	fma.rn.f32 	%f142, %f141, %f141, 0f3F800000;
	sqrt.rn.f32 	%f143, %f142;
	fma.rn.f32 	%f144, %f143, %f143, 0f3F800000;
	sqrt.rn.f32 	%f145, %f144;
	fma.rn.f32 	%f146, %f145, %f145, 0f3F800000;
	sqrt.rn.f32 	%f147, %f146;
	fma.rn.f32 	%f148, %f147, %f147, 0f3F800000;
	sqrt.rn.f32 	%f149, %f148;
	fma.rn.f32 	%f150, %f149, %f149, 0f3F800000;
	sqrt.rn.f32 	%f151, %f150;
	fma.rn.f32 	%f152, %f151, %f151, 0f3F800000;
	sqrt.rn.f32 	%f153, %f152;
	fma.rn.f32 	%f154, %f153, %f153, 0f3F800000;
	sqrt.rn.f32 	%f155, %f154;
	fma.rn.f32 	%f156, %f155, %f155, 0f3F800000;
	sqrt.rn.f32 	%f157, %f156;
	fma.rn.f32 	%f158, %f157, %f157, 0f3F800000;
	sqrt.rn.f32 	%f159, %f158;
	fma.rn.f32 	%f160, %f159, %f159, 0f3F800000;
	sqrt.rn.f32 	%f161, %f160;
	fma.rn.f32 	%f162, %f161, %f161, 0f3F800000;
	sqrt.rn.f32 	%f163, %f162;
	fma.rn.f32 	%f164, %f163, %f163, 0f3F800000;
	sqrt.rn.f32 	%f165, %f164;
	fma.rn.f32 	%f166, %f165, %f165, 0f3F800000;
	sqrt.rn.f32 	%f167, %f166;
	fma.rn.f32 	%f168, %f167, %f167, 0f3F800000;
	sqrt.rn.f32 	%f169, %f168;
	fma.rn.f32 	%f170, %f169, %f169, 0f3F800000;
	sqrt.rn.f32 	%f171, %f170;
	fma.rn.f32 	%f172, %f171, %f171, 0f3F800000;
	sqrt.rn.f32 	%f173, %f172;
	fma.rn.f32 	%f174, %f173, %f173, 0f3F800000;
	sqrt.rn.f32 	%f175, %f174;
	fma.rn.f32 	%f176, %f175, %f175, 0f3F800000;
	sqrt.rn.f32 	%f177, %f176;
	fma.rn.f32 	%f178, %f177, %f177, 0f3F800000;
	sqrt.rn.f32 	%f179, %f178;
	fma.rn.f32 	%f180, %f179, %f179, 0f3F800000;
	sqrt.rn.f32 	%f181, %f180;
	fma.rn.f32 	%f182, %f181, %f181, 0f3F800000;
	sqrt.rn.f32 	%f183, %f182;
	fma.rn.f32 	%f184, %f183, %f183, 0f3F800000;
	sqrt.rn.f32 	%f185, %f184;
	fma.rn.f32 	%f186, %f185, %f185, 0f3F800000;
	sqrt.rn.f32 	%f187, %f186;
	fma.rn.f32 	%f188, %f187, %f187, 0f3F800000;
	sqrt.rn.f32 	%f189, %f188;
	fma.rn.f32 	%f190, %f189, %f189, 0f3F800000;
	sqrt.rn.f32 	%f191, %f190;
	fma.rn.f32 	%f192, %f191, %f191, 0f3F800000;
	sqrt.rn.f32 	%f193, %f192;
	fma.rn.f32 	%f194, %f193, %f193, 0f3F800000;
	sqrt.rn.f32 	%f195, %f194;
	fma.rn.f32 	%f196, %f195, %f195, 0f3F800000;
	sqrt.rn.f32 	%f197, %f196;
	fma.rn.f32 	%f198, %f197, %f197, 0f3F800000;
	sqrt.rn.f32 	%f199, %f198;
	fma.rn.f32 	%f200, %f199, %f199, 0f3F800000;
	sqrt.rn.f32 	%f201, %f200;
	fma.rn.f32 	%f202, %f201, %f201, 0f3F800000;
	sqrt.rn.f32 	%f203, %f202;
	st.global.f32 	[%rd6], %f203;
	bra.uni 	$L__BB1_4;
$L__BB1_3:
	mul.wide.s32 	%rd3, %r1, 4;
	add.s64 	%rd4, %rd1, %rd3;
	ld.global.f32 	%f1, [%rd4];
	add.f32 	%f2, %f1, %f1;
	st.global.f32 	[%rd4], %f2;
$L__BB1_4:
	ret;

}
	// .globl	_Z25demonstrate_no_divergencePfi
.visible .entry _Z25demonstrate_no_divergencePfi(
	.param .u64 .ptr .align 1 _Z25demonstrate_no_divergencePfi_param_0,
	.param .u32 _Z25demonstrate_no_divergencePfi_param_1
)
{
	.reg .pred 	%p<3>;
	.reg .b32 	%r<11>;
	.reg .b32 	%f<204>;
	.reg .b64 	%rd<7>;

	ld.param.u64 	%rd2, [_Z25demonstrate_no_divergencePfi_param_0];
	ld.param.u32 	%r2, [_Z25demonstrate_no_divergencePfi_param_1];
	cvta.to.global.u64 	%rd1, %rd2;
	mov.u32 	%r3, %ctaid.x;
	mov.u32 	%r4, %ntid.x;
	mov.u32 	%r5, %tid.x;
	mad.lo.s32 	%r1, %r3, %r4, %r5;
	setp.ge.s32 	%p1, %r1, %r2;
	@%p1 bra 	$L__BB2_4;
	shr.s32 	%r6, %r1, 31;
	shr.u32 	%r7, %r6, 27;
	add.s32 	%r8, %r1, %r7;
	shr.u32 	%r9, %r8, 5;
	and.b32  	%r10, %r9, 1;
	setp.eq.b32 	%p2, %r10, 1;
	@%p2 bra 	$L__BB2_3;
	mul.wide.s32 	%rd5, %r1, 4;
	add.s64 	%rd6, %rd1, %rd5;
	ld.global.f32 	%f3, [%rd6];
	fma.rn.f32 	%f4, %f3, %f3, 0f3F800000;
	sqrt.rn.f32 	%f5, %f4;
	fma.rn.f32 	%f6, %f5, %f5, 0f3F800000;
	sqrt.rn.f32 	%f7, %f6;
	fma.rn.f32 	%f8, %f7, %f7, 0f3F800000;
	sqrt.rn.f32 	%f9, %f8;
	fma.rn.f32 	%f10, %f9, %f9, 0f3F800000;
	sqrt.rn.f32 	%f11, %f10;
	fma.rn.f32 	%f12, %f11, %f11, 0f3F800000;
	sqrt.rn.f32 	%f13, %f12;
	fma.rn.f32 	%f14, %f13, %f13, 0f3F800000;
	sqrt.rn.f32 	%f15, %f14;
	fma.rn.f32 	%f16, %f15, %f15, 0f3F800000;
	sqrt.rn.f32 	%f17, %f16;
	fma.rn.f32 	%f18, %f17, %f17, 0f3F800000;
	sqrt.rn.f32 	%f19, %f18;
	fma.rn.f32 	%f20, %f19, %f19, 0f3F800000;
	sqrt.rn.f32 	%f21, %f20;
	fma.rn.f32 	%f22, %f21, %f21, 0f3F800000;
	sqrt.rn.f32 	%f23, %f22;
	fma.rn.f32 	%f24, %f23, %f23, 0f3F800000;
	sqrt.rn.f32 	%f25, %f24;
	fma.rn.f32 	%f26, %f25, %f25, 0f3F800000;
	sqrt.rn.f32 	%f27, %f26;
	fma.rn.f32 	%f28, %f27, %f27, 0f3F800000;
	sqrt.rn.f32 	%f29, %f28;
	fma.rn.f32 	%f30, %f29, %f29, 0f3F800000;
	sqrt.rn.f32 	%f31, %f30;
	fma.rn.f32 	%f32, %f31, %f31, 0f3F800000;
	sqrt.rn.f32 	%f33, %f32;
	fma.rn.f32 	%f34, %f33, %f33, 0f3F800000;
	sqrt.rn.f32 	%f35, %f34;
	fma.rn.f32 	%f36, %f35, %f35, 0f3F800000;
	sqrt.rn.f32 	%f37, %f36;
	fma.rn.f32 	%f38, %f37, %f37, 0f3F800000;
	sqrt.rn.f32 	%f39, %f38;
	fma.rn.f32 	%f40, %f39, %f39, 0f3F800000;
	sqrt.rn.f32 	%f41, %f40;
	fma.rn.f32 	%f42, %f41, %f41, 0f3F800000;
	sqrt.rn.f32 	%f43, %f42;
	fma.rn.f32 	%f44, %f43, %f43, 0f3F800000;
	sqrt.rn.f32 	%f45, %f44;
	fma.rn.f32 	%f46, %f45, %f45, 0f3F800000;
	sqrt.rn.f32 	%f47, %f46;
	fma.rn.f32 	%f48, %f47, %f47, 0f3F800000;
	sqrt.rn.f32 	%f49, %f48;
	fma.rn.f32 	%f50, %f49, %f49, 0f3F800000;
	sqrt.rn.f32 	%f51, %f50;
	fma.rn.f32 	%f52, %f51, %f51, 0f3F800000;
	sqrt.rn.f32 	%f53, %f52;
	fma.rn.f32 	%f54, %f53, %f53, 0f3F800000;
	sqrt.rn.f32 	%f55, %f54;
	fma.rn.f32 	%f56, %f55, %f55, 0f3F800000;
	sqrt.rn.f32 	%f57, %f56;
	fma.rn.f32 	%f58, %f57, %f57, 0f3F800000;
	sqrt.rn.f32 	%f59, %f58;
	fma.rn.f32 	%f60, %f59, %f59, 0f3F800000;
	sqrt.rn.f32 	%f61, %f60;
	fma.rn.f32 	%f62, %f61, %f61, 0f3F800000;
	sqrt.rn.f32 	%f63, %f62;
	fma.rn.f32 	%f64, %f63, %f63, 0f3F800000;
	sqrt.rn.f32 	%f65, %f64;
	fma.rn.f32 	%f66, %f65, %f65, 0f3F800000;
	sqrt.rn.f32 	%f67, %f66;
	fma.rn.f32 	%f68, %f67, %f67, 0f3F800000;
	sqrt.rn.f32 	%f69, %f68;
	fma.rn.f32 	%f70, %f69, %f69, 0f3F800000;
	sqrt.rn.f32 	%f71, %f70;
	fma.rn.f32 	%f72, %f71, %f71, 0f3F800000;
	sqrt.rn.f32 	%f73, %f72;
	fma.rn.f32 	%f74, %f73, %f73, 0f3F800000;
	sqrt.rn.f32 	%f75, %f74;
	fma.rn.f32 	%f76, %f75, %f75, 0f3F800000;
	sqrt.rn.f32 	%f77, %f76;
	fma.rn.f32 	%f78, %f77, %f77, 0f3F800000;
	sqrt.rn.f32 	%f79, %f78;
	fma.rn.f32 	%f80, %f79, %f79, 0f3F800000;
	sqrt.rn.f32 	%f81, %f80;
	fma.rn.f32 	%f82, %f81, %f81, 0f3F800000;
	sqrt.rn.f32 	%f83, %f82;
	fma.rn.f32 	%f84, %f83, %f83, 0f3F800000;
	sqrt.rn.f32 	%f85, %f84;
	fma.rn.f32 	%f86, %f85, %f85, 0f3F800000;
	sqrt.rn.f32 	%f87, %f86;
	fma.rn.f32 	%f88, %f87, %f87, 0f3F800000;
	sqrt.rn.f32 	%f89, %f88;
	fma.rn.f32 	%f90, %f89, %f89, 0f3F800000;
	sqrt.rn.f32 	%f91, %f90;
	fma.rn.f32 	%f92, %f91, %f91, 0f3F800000;
	sqrt.rn.f32 	%f93, %f92;
	fma.rn.f32 	%f94, %f93, %f93, 0f3F800000;
	sqrt.rn.f32 	%f95, %f94;
	fma.rn.f32 	%f96, %f95, %f95, 0f3F800000;
	sqrt.rn.f32 	%f97, %f96;
	fma.rn.f32 	%f98, %f97, %f97, 0f3F800000;
	sqrt.rn.f32 	%f99, %f98;
	fma.rn.f32 	%f100, %f99, %f99, 0f3F800000;
	sqrt.rn.f32 	%f101, %f100;
	fma.rn.f32 	%f102, %f101, %f101, 0f3F800000;
	sqrt.rn.f32 	%f103, %f102;
	fma.rn.f32 	%f104, %f103, %f103, 0f3F800000;
	sqrt.rn.f32 	%f105, %f104;
	fma.rn.f32 	%f106, %f105, %f105, 0f3F800000;
	sqrt.rn.f32 	%f107, %f106;
	fma.rn.f32 	%f108, %f107, %f107, 0f3F800000;
	sqrt.rn.f32 	%f109, %f108;
	fma.rn.f32 	%f110, %f109, %f109, 0f3F800000;
	sqrt.rn.f32 	%f111, %f110;
	fma.rn.f32 	%f112, %f111, %f111, 0f3F800000;
	sqrt.rn.f32 	%f113, %f112;
	fma.rn.f32 	%f114, %f113, %f113, 0f3F800000;
	sqrt.rn.f32 	%f115, %f114;
	fma.rn.f32 	%f116, %f115, %f115, 0f3F800000;
	sqrt.rn.f32 	%f117, %f116;
	fma.rn.f32 	%f118, %f117, %f117, 0f3F800000;
	sqrt.rn.f32 	%f119, %f118;
	fma.rn.f32 	%f120, %f119, %f119, 0f3F800000;
	sqrt.rn.f32 	%f121, %f120;
	fma.rn.f32 	%f122, %f121, %f121, 0f3F800000;
	sqrt.rn.f32 	%f123, %f122;
	fma.rn.f32 	%f124, %f123, %f123, 0f3F800000;
	sqrt.rn.f32 	%f125, %f124;
	fma.rn.f32 	%f126, %f125, %f125, 0f3F800000;
	sqrt.rn.f32 	%f127, %f126;
	fma.rn.f32 	%f128, %f127, %f127, 0f3F800000;
	sqrt.rn.f32 	%f129, %f128;
	fma.rn.f32 	%f130, %f129, %f129, 0f3F800000;
	sqrt.rn.f32 	%f131, %f130;
	fma.rn.f32 	%f132, %f131, %f131, 0f3F800000;
	sqrt.rn.f32 	%f133, %f132;
	fma.rn.f32 	%f134, %f133, %f133, 0f3F800000;
	sqrt.rn.f32 	%f135, %f134;
	fma.rn.f32 	%f136, %f135, %f135, 0f3F800000;
	sqrt.rn.f32 	%f137, %f136;
	fma.rn.f32 	%f138, %f137, %f137, 0f3F800000;
	sqrt.rn.f32 	%f139, %f138;
	fma.rn.f32 	%f140, %f139, %f139, 0f3F800000;
	sqrt.rn.f32 	%f141, %f140;
	fma.rn.f32 	%f142, %f141, %f141, 0f3F800000;
	sqrt.rn.f32 	%f143, %f142;
	fma.rn.f32 	%f144, %f143, %f143, 0f3F800000;
	sqrt.rn.f32 	%f145, %f144;
	fma.rn.f32 	%f146, %f145, %f145, 0f3F800000;
	sqrt.rn.f32 	%f147, %f146;
	fma.rn.f32 	%f148, %f147, %f147, 0f3F800000;
	sqrt.rn.f32 	%f149, %f148;
	fma.rn.f32 	%f150, %f149, %f149, 0f3F800000;
	sqrt.rn.f32 	%f151, %f150;
	fma.rn.f32 	%f152, %f151, %f151, 0f3F800000;
	sqrt.rn.f32 	%f153, %f152;
	fma.rn.f32 	%f154, %f153, %f153, 0f3F800000;
	sqrt.rn.f32 	%f155, %f154;
	fma.rn.f32 	%f156, %f155, %f155, 0f3F800000;
	sqrt.rn.f32 	%f157, %f156;
	fma.rn.f32 	%f158, %f157, %f157, 0f3F800000;
	sqrt.rn.f32 	%f159, %f158;
	fma.rn.f32 	%f160, %f159, %f159, 0f3F800000;
	sqrt.rn.f32 	%f161, %f160;
	fma.rn.f32 	%f162, %f161, %f161, 0f3F800000;
	sqrt.rn.f32 	%f163, %f162;
	fma.rn.f32 	%f164, %f163, %f163, 0f3F800000;
	sqrt.rn.f32 	%f165, %f164;
	fma.rn.f32 	%f166, %f165, %f165, 0f3F800000;
	sqrt.rn.f32 	%f167, %f166;
	fma.rn.f32 	%f168, %f167, %f167, 0f3F800000;
	sqrt.rn.f32 	%f169, %f168;
	fma.rn.f32 	%f170, %f169, %f169, 0f3F800000;
	sqrt.rn.f32 	%f171, %f170;
	fma.rn.f32 	%f172, %f171, %f171, 0f3F800000;
	sqrt.rn.f32 	%f173, %f172;
	fma.rn.f32 	%f174, %f173, %f173, 0f3F800000;
	sqrt.rn.f32 	%f175, %f174;
	fma.rn.f32 	%f176, %f175, %f175, 0f3F800000;
	sqrt.rn.f32 	%f177, %f176;
	fma.rn.f32 	%f178, %f177, %f177, 0f3F800000;
	sqrt.rn.f32 	%f179, %f178;
	fma.rn.f32 	%f180, %f179, %f179, 0f3F800000;
	sqrt.rn.f32 	%f181, %f180;
	fma.rn.f32 	%f182, %f181, %f181, 0f3F800000;
	sqrt.rn.f32 	%f183, %f182;
	fma.rn.f32 	%f184, %f183, %f183, 0f3F800000;
	sqrt.rn.f32 	%f185, %f184;
	fma.rn.f32 	%f186, %f185, %f185, 0f3F800000;
	sqrt.rn.f32 	%f187, %f186;
	fma.rn.f32 	%f188, %f187, %f187, 0f3F800000;
	sqrt.rn.f32 	%f189, %f188;
	fma.rn.f32 	%f190, %f189, %f189, 0f3F800000;
	sqrt.rn.f32 	%f191, %f190;
	fma.rn.f32 	%f192, %f191, %f191, 0f3F800000;
	sqrt.rn.f32 	%f193, %f192;
	fma.rn.f32 	%f194, %f193, %f193, 0f3F800000;
	sqrt.rn.f32 	%f195, %f194;
	fma.rn.f32 	%f196, %f195, %f195, 0f3F800000;
	sqrt.rn.f32 	%f197, %f196;
	fma.rn.f32 	%f198, %f197, %f197, 0f3F800000;
	sqrt.rn.f32 	%f199, %f198;
	fma.rn.f32 	%f200, %f199, %f199, 0f3F800000;
	sqrt.rn.f32 	%f201, %f200;
	fma.rn.f32 	%f202, %f201, %f201, 0f3F800000;
	sqrt.rn.f32 	%f203, %f202;
	st.global.f32 	[%rd6], %f203;
	bra.uni 	$L__BB2_4;
$L__BB2_3:
	mul.wide.s32 	%rd3, %r1, 4;
	add.s64 	%rd4, %rd1, %rd3;
	ld.global.f32 	%f1, [%rd4];
	add.f32 	%f2, %f1, %f1;
	st.global.f32 	[%rd4], %f2;
$L__BB2_4:
	ret;

}
	// .globl	_Z21occupancy_test_kernelILi256EEvPfi
.visible .entry _Z21occupancy_test_kernelILi256EEvPfi(
	.param .u64 .ptr .align 1 _Z21occupancy_test_kernelILi256EEvPfi_param_0,
	.param .u32 _Z21occupancy_test_kernelILi256EEvPfi_param_1
)
{
	.reg .pred 	%p<8>;
	.reg .b32 	%r<15>;
	.reg .b32 	%f<6>;
	.reg .b64 	%rd<7>;
	// demoted variable
	.shared .align 4 .b8 _ZZ21occupancy_test_kernelILi256EEvPfiE11shared_data[1024];
	ld.param.u64 	%rd2, [_Z21occupancy_test_kernelILi256EEvPfi_param_0];
	ld.param.u32 	%r8, [_Z21occupancy_test_kernelILi256EEvPfi_param_1];
	cvta.to.global.u64 	%rd1, %rd2;
	mov.u32 	%r1, %ctaid.x;
	mov.u32 	%r14, %ntid.x;
	mov.u32 	%r3, %tid.x;
	mad.lo.s32 	%r4, %r1, %r14, %r3;
	setp.ge.s32 	%p1, %r4, %r8;
	@%p1 bra 	$L__BB3_7;
	mul.wide.s32 	%rd3, %r4, 4;
	add.s64 	%rd4, %rd1, %rd3;
	ld.global.f32 	%f1, [%rd4];
	shl.b32 	%r9, %r3, 2;
	mov.u32 	%r10, _ZZ21occupancy_test_kernelILi256EEvPfiE11shared_data;
	add.s32 	%r5, %r10, %r9;
	st.shared.f32 	[%r5], %f1;
	bar.sync 	0;
	setp.lt.u32 	%p2, %r14, 2;
	@%p2 bra 	$L__BB3_5;
$L__BB3_2:
	shr.u32 	%r7, %r14, 1;
	setp.ge.u32 	%p3, %r3, %r7;
	add.s32 	%r11, %r7, %r4;
	setp.ge.s32 	%p4, %r11, %r8;
	or.pred  	%p5, %p3, %p4;
	@%p5 bra 	$L__BB3_4;
	shl.b32 	%r12, %r7, 2;
	add.s32 	%r13, %r5, %r12;
	ld.shared.f32 	%f2, [%r13];
	ld.shared.f32 	%f3, [%r5];
	add.f32 	%f4, %f2, %f3;
	st.shared.f32 	[%r5], %f4;
$L__BB3_4:
	bar.sync 	0;
	setp.gt.u32 	%p6, %r14, 3;
	mov.u32 	%r14, %r7;
	@%p6 bra 	$L__BB3_2;
$L__BB3_5:
	setp.ne.s32 	%p7, %r3, 0;
	@%p7 bra 	$L__BB3_7;
	ld.shared.f32 	%f5, [_ZZ21occupancy_test_kernelILi256EEvPfiE11shared_data];
	mul.wide.u32 	%rd5, %r1, 4;
	add.s64 	%rd6, %rd1, %rd5;
	st.global.f32 	[%rd6], %f5;
$L__BB3_7:
	ret;

}
	// .globl	_Z18matmul_tiled_basicILi8EEvPKfS1_Pfi
.visible .entry _Z18matmul_tiled_basicILi8EEvPKfS1_Pfi(
	.param .u64 .ptr .align 1 _Z18matmul_tiled_basicILi8EEvPKfS1_Pfi_param_0,
	.param .u64 .ptr .align 1 _Z18matmul_tiled_basicILi8EEvPKfS1_Pfi_param_1,
	.param .u64 .ptr .align 1 _Z18matmul_tiled_basicILi8EEvPKfS1_Pfi_param_2,
	.param .u32 _Z18matmul_tiled_basicILi8EEvPKfS1_Pfi_param_3
)
{
	.reg .pred 	%p<24>;
	.reg .b32 	%r<63>;
	.reg .b32 	%f<109>;
	.reg .b64 	%rd<19>;
	// demoted variable
	.shared .align 4 .b8 _ZZ18matmul_tiled_basicILi8EEvPKfS1_PfiE2As[256];
	// demoted variable
	.shared .align 4 .b8 _ZZ18matmul_tiled_basicILi8EEvPKfS1_PfiE2Bs[256];
	ld.param.u64 	%rd5, [_Z18matmul_tiled_basicILi8EEvPKfS1_Pfi_param_0];
	ld.param.u64 	%rd6, [_Z18matmul_tiled_basicILi8EEvPKfS1_Pfi_param_1];
	ld.param.u64 	%rd4, [_Z18matmul_tiled_basicILi8EEvPKfS1_Pfi_param_2];
	ld.param.u32 	%r33, [_Z18matmul_tiled_basicILi8EEvPKfS1_Pfi_param_3];
	cvta.to.global.u64 	%rd1, %rd6;
	cvta.to.global.u64 	%rd2, %rd5;
	mov.u32 	%r34, %ctaid.x;
	mov.u32 	%r35, %ctaid.y;
	mov.u32 	%r1, %tid.x;
	mov.u32 	%r2, %tid.y;
	shl.b32 	%r36, %r35, 3;
	add.s32 	%r3, %r36, %r2;
	shl.b32 	%r4, %r34, 3;
	add.s32 	%r5, %r4, %r1;
	setp.lt.s32 	%p1, %r33, 1;
	mov.f32 	%f108, 0f00000000;
	@%p1 bra 	$L__BB4_19;
	add.s32 	%r6, %r33, 7;
	shl.b32 	%r38, %r2, 5;
	mov.u32 	%r39, _ZZ18matmul_tiled_basicILi8EEvPKfS1_PfiE2As;
	add.s32 	%r7, %r39, %r38;
	shl.b32 	%r40, %r1, 2;
	add.s32 	%r8, %r7, %r40;
	mul.lo.s32 	%r9, %r33, %r3;
	mov.u32 	%r41, _ZZ18matmul_tiled_basicILi8EEvPKfS1_PfiE2Bs;
	add.s32 	%r11, %r41, %r40;
	add.s32 	%r10, %r11, %r38;
	setp.lt.u32 	%p2, %r33, 9;
	mov.f32 	%f108, 0f00000000;
	mov.b32 	%r62, 0;
	@%p2 bra 	$L__BB4_13;
	shr.u32 	%r42, %r6, 3;
	and.b32  	%r43, %r42, 268435454;
	neg.s32 	%r61, %r43;
	add.s32 	%r44, %r2, 8;
	mad.lo.s32 	%r45, %r33, %r44, %r1;
	add.s32 	%r59, %r45, %r4;
	shl.b32 	%r14, %r33, 4;
	mad.lo.s32 	%r46, %r2, %r33, %r1;
	add.s32 	%r58, %r46, %r4;
	add.s32 	%r57, %r1, %r9;
	mov.f32 	%f108, 0f00000000;
	mov.u32 	%r56, %r1;
	mov.u32 	%r60, %r2;
$L__BB4_3:
	setp.ge.u32 	%p3, %r3, %r33;
	setp.ge.s32 	%p4, %r56, %r33;
	mul.wide.s32 	%rd7, %r57, 4;
	add.s64 	%rd3, %rd2, %rd7;
	mov.f32 	%f100, 0f00000000;
	or.pred  	%p5, %p3, %p4;
	@%p5 bra 	$L__BB4_5;
	ld.global.f32 	%f100, [%rd3];
$L__BB4_5:
	setp.ge.u32 	%p6, %r5, %r33;
	st.shared.f32 	[%r8], %f100;
	setp.ge.s32 	%p7, %r60, %r33;
	mov.f32 	%f101, 0f00000000;
	or.pred  	%p8, %p6, %p7;
	@%p8 bra 	$L__BB4_7;
	mul.wide.u32 	%rd8, %r58, 4;
	add.s64 	%rd9, %rd1, %rd8;
	ld.global.f32 	%f101, [%rd9];
$L__BB4_7:
	st.shared.f32 	[%r10], %f101;
	bar.sync 	0;
	ld.shared.f32 	%f27, [%r7];
	ld.shared.f32 	%f28, [%r11];
	fma.rn.f32 	%f29, %f27, %f28, %f108;
	ld.shared.f32 	%f30, [%r7+4];
	ld.shared.f32 	%f31, [%r11+32];
	fma.rn.f32 	%f32, %f30, %f31, %f29;
	ld.shared.f32 	%f33, [%r7+8];
	ld.shared.f32 	%f34, [%r11+64];
	fma.rn.f32 	%f35, %f33, %f34, %f32;
	ld.shared.f32 	%f36, [%r7+12];
	ld.shared.f32 	%f37, [%r11+96];
	fma.rn.f32 	%f38, %f36, %f37, %f35;
	ld.shared.f32 	%f39, [%r7+16];
	ld.shared.f32 	%f40, [%r11+128];
	fma.rn.f32 	%f41, %f39, %f40, %f38;
	ld.shared.f32 	%f42, [%r7+20];
	ld.shared.f32 	%f43, [%r11+160];
	fma.rn.f32 	%f44, %f42, %f43, %f41;
	ld.shared.f32 	%f45, [%r7+24];
	ld.shared.f32 	%f46, [%r11+192];
	fma.rn.f32 	%f47, %f45, %f46, %f44;
	ld.shared.f32 	%f48, [%r7+28];
	ld.shared.f32 	%f49, [%r11+224];
	fma.rn.f32 	%f6, %f48, %f49, %f47;
	bar.sync 	0;
	add.s32 	%r47, %r56, 8;
	setp.ge.s32 	%p10, %r47, %r33;
	mov.f32 	%f102, 0f00000000;
	or.pred  	%p11, %p3, %p10;
	@%p11 bra 	$L__BB4_9;
	ld.global.f32 	%f102, [%rd3+32];
$L__BB4_9:
	st.shared.f32 	[%r8], %f102;
	add.s32 	%r48, %r60, 8;
	setp.ge.s32 	%p13, %r48, %r33;
	mov.f32 	%f103, 0f00000000;
	or.pred  	%p14, %p6, %p13;
	@%p14 bra 	$L__BB4_11;
	mul.wide.u32 	%rd10, %r59, 4;
	add.s64 	%rd11, %rd1, %rd10;
	ld.global.f32 	%f103, [%rd11];
$L__BB4_11:
	st.shared.f32 	[%r10], %f103;
	bar.sync 	0;
	ld.shared.f32 	%f51, [%r7];
	ld.shared.f32 	%f52, [%r11];
	fma.rn.f32 	%f53, %f51, %f52, %f6;
	ld.shared.f32 	%f54, [%r7+4];
	ld.shared.f32 	%f55, [%r11+32];
	fma.rn.f32 	%f56, %f54, %f55, %f53;
	ld.shared.f32 	%f57, [%r7+8];
	ld.shared.f32 	%f58, [%r11+64];
	fma.rn.f32 	%f59, %f57, %f58, %f56;
	ld.shared.f32 	%f60, [%r7+12];
	ld.shared.f32 	%f61, [%r11+96];
	fma.rn.f32 	%f62, %f60, %f61, %f59;
	ld.shared.f32 	%f63, [%r7+16];
	ld.shared.f32 	%f64, [%r11+128];
	fma.rn.f32 	%f65, %f63, %f64, %f62;
	ld.shared.f32 	%f66, [%r7+20];
	ld.shared.f32 	%f67, [%r11+160];
	fma.rn.f32 	%f68, %f66, %f67, %f65;
	ld.shared.f32 	%f69, [%r7+24];
	ld.shared.f32 	%f70, [%r11+192];
	fma.rn.f32 	%f71, %f69, %f70, %f68;
	ld.shared.f32 	%f72, [%r7+28];
	ld.shared.f32 	%f73, [%r11+224];
	fma.rn.f32 	%f108, %f72, %f73, %f71;
	bar.sync 	0;
	add.s32 	%r61, %r61, 2;
	add.s32 	%r60, %r60, 16;
	add.s32 	%r59, %r59, %r14;
	add.s32 	%r58, %r58, %r14;
	add.s32 	%r57, %r57, 16;
	add.s32 	%r56, %r56, 16;
	setp.ne.s32 	%p15, %r61, 0;
	@%p15 bra 	$L__BB4_3;
	and.b32  	%r62, %r6, 2147483632;
$L__BB4_13:
	and.b32  	%r49, %r6, 8;
	setp.eq.s32 	%p16, %r49, 0;
	@%p16 bra 	$L__BB4_19;
	setp.ge.u32 	%p17, %r3, %r33;
	add.s32 	%r50, %r62, %r1;
	setp.ge.s32 	%p18, %r50, %r33;
	mov.f32 	%f106, 0f00000000;
	or.pred  	%p19, %p17, %p18;
	@%p19 bra 	$L__BB4_16;
	add.s32 	%r51, %r50, %r9;
	mul.wide.s32 	%rd12, %r51, 4;
	add.s64 	%rd13, %rd2, %rd12;
	ld.global.f32 	%f106, [%rd13];
$L__BB4_16:
	setp.ge.u32 	%p20, %r5, %r33;
	st.shared.f32 	[%r8], %f106;
	add.s32 	%r52, %r62, %r2;
	setp.ge.s32 	%p21, %r52, %r33;
	mov.f32 	%f107, 0f00000000;
	or.pred  	%p22, %p20, %p21;
	@%p22 bra 	$L__BB4_18;
	mad.lo.s32 	%r53, %r52, %r33, %r5;
	mul.wide.u32 	%rd14, %r53, 4;
	add.s64 	%rd15, %rd1, %rd14;
	ld.global.f32 	%f107, [%rd15];
$L__BB4_18:
	st.shared.f32 	[%r10], %f107;
	bar.sync 	0;
	ld.shared.f32 	%f76, [%r7];
	ld.shared.f32 	%f77, [%r11];
	fma.rn.f32 	%f78, %f76, %f77, %f108;
	ld.shared.f32 	%f79, [%r7+4];
	ld.shared.f32 	%f80, [%r11+32];
	fma.rn.f32 	%f81, %f79, %f80, %f78;
	ld.shared.f32 	%f82, [%r7+8];
	ld.shared.f32 	%f83, [%r11+64];
	fma.rn.f32 	%f84, %f82, %f83, %f81;
	ld.shared.f32 	%f85, [%r7+12];
	ld.shared.f32 	%f86, [%r11+96];
	fma.rn.f32 	%f87, %f85, %f86, %f84;
	ld.shared.f32 	%f88, [%r7+16];
	ld.shared.f32 	%f89, [%r11+128];
	fma.rn.f32 	%f90, %f88, %f89, %f87;
	ld.shared.f32 	%f91, [%r7+20];
	ld.shared.f32 	%f92, [%r11+160];
	fma.rn.f32 	%f93, %f91, %f92, %f90;
	ld.shared.f32 	%f94, [%r7+24];
	ld.shared.f32 	%f95, [%r11+192];
	fma.rn.f32 	%f96, %f94, %f95, %f93;
	ld.shared.f32 	%f97, [%r7+28];
	ld.shared.f32 	%f98, [%r11+224];
	fma.rn.f32 	%f108, %f97, %f98, %f96;
	bar.sync 	0;
$L__BB4_19:
	max.s32 	%r54, %r3, %r5;
	setp.ge.s32 	%p23, %r54, %r33;
	@%p23 bra 	$L__BB4_21;
	mad.lo.s32 	%r55, %r33, %r3, %r5;
	cvta.to.global.u64 	%rd16, %rd4;
	mul.wide.u32 	%rd17, %r55, 4;
	add.s64 	%rd18, %rd16, %rd17;
	st.global.f32 	[%rd18], %f108;
$L__BB4_21:
	ret;

}
	// .globl	_Z18matmul_tiled_basicILi16EEvPKfS1_Pfi
.visible .entry _Z18matmul_tiled_basicILi16EEvPKfS1_Pfi(
	.param .u64 .ptr .align 1 _Z18matmul_tiled_basicILi16EEvPKfS1_Pfi_param_0,
	.param .u64 .ptr .align 1 _Z18matmul_tiled_basicILi16EEvPKfS1_Pfi_param_1,
	.param .u64 .ptr .align 1 _Z18matmul_tiled_basicILi16EEvPKfS1_Pfi_param_2,
	.param .u32 _Z18matmul_tiled_basicILi16EEvPKfS1_Pfi_param_3
)
{
	.reg .pred 	%p<10>;
	.reg .b32 	%r<42>;
	.reg .b32 	%f<63>;
	.reg .b64 	%rd<13>;
	// demoted variable
	.shared .align 4 .b8 _ZZ18matmul_tiled_basicILi16EEvPKfS1_PfiE2As[1024];
	// demoted variable
	.shared .align 4 .b8 _ZZ18matmul_tiled_basicILi16EEvPKfS1_PfiE2Bs[1024];
	ld.param.u64 	%rd4, [_Z18matmul_tiled_basicILi16EEvPKfS1_Pfi_param_0];
	ld.param.u64 	%rd5, [_Z18matmul_tiled_basicILi16EEvPKfS1_Pfi_param_1];
	ld.param.u64 	%rd6, [_Z18matmul_tiled_basicILi16EEvPKfS1_Pfi_param_2];
	ld.param.u32 	%r24, [_Z18matmul_tiled_basicILi16EEvPKfS1_Pfi_param_3];
	mov.u32 	%r25, %ctaid.x;
	mov.u32 	%r26, %ctaid.y;
	mov.u32 	%r37, %tid.x;
	mov.u32 	%r39, %tid.y;
	shl.b32 	%r27, %r26, 4;
	add.s32 	%r3, %r27, %r39;
	shl.b32 	%r4, %r25, 4;
	add.s32 	%r5, %r4, %r37;
	setp.lt.s32 	%p1, %r24, 1;
	mov.f32 	%f62, 0f00000000;
	@%p1 bra 	$L__BB5_7;
	add.s32 	%r28, %r24, 15;
	shr.u32 	%r29, %r28, 4;
	shl.b32 	%r30, %r39, 6;
	mov.u32 	%r31, _ZZ18matmul_tiled_basicILi16EEvPKfS1_PfiE2As;
	add.s32 	%r6, %r31, %r30;
	shl.b32 	%r32, %r37, 2;
	add.s32 	%r7, %r6, %r32;
	mov.u32 	%r33, _ZZ18matmul_tiled_basicILi16EEvPKfS1_PfiE2Bs;
	add.s32 	%r9, %r33, %r32;
	add.s32 	%r8, %r9, %r30;
	neg.s32 	%r41, %r29;
	mad.lo.s32 	%r34, %r39, %r24, %r37;
	add.s32 	%r40, %r34, %r4;
	shl.b32 	%r12, %r24, 4;
	mad.lo.s32 	%r38, %r24, %r3, %r37;
	cvta.to.global.u64 	%rd1, %rd4;
	cvta.to.global.u64 	%rd2, %rd5;
	mov.f32 	%f62, 0f00000000;
$L__BB5_2:
	setp.ge.u32 	%p2, %r3, %r24;
	mul.wide.s32 	%rd7, %r38, 4;
	add.s64 	%rd3, %rd1, %rd7;
	setp.ge.s32 	%p3, %r37, %r24;
	mov.f32 	%f60, 0f00000000;
	or.pred  	%p4, %p2, %p3;
	@%p4 bra 	$L__BB5_4;
	ld.global.f32 	%f60, [%rd3];
$L__BB5_4:
	setp.ge.u32 	%p5, %r5, %r24;
	st.shared.f32 	[%r7], %f60;
	setp.ge.s32 	%p6, %r39, %r24;
	mov.f32 	%f61, 0f00000000;
	or.pred  	%p7, %p5, %p6;
	@%p7 bra 	$L__BB5_6;
	mul.wide.u32 	%rd8, %r40, 4;
	add.s64 	%rd9, %rd2, %rd8;
	ld.global.f32 	%f61, [%rd9];
$L__BB5_6:
	st.shared.f32 	[%r8], %f61;
	bar.sync 	0;
	ld.shared.f32 	%f12, [%r6];
	ld.shared.f32 	%f13, [%r9];
	fma.rn.f32 	%f14, %f12, %f13, %f62;
	ld.shared.f32 	%f15, [%r6+4];
	ld.shared.f32 	%f16, [%r9+64];
	fma.rn.f32 	%f17, %f15, %f16, %f14;
	ld.shared.f32 	%f18, [%r6+8];
	ld.shared.f32 	%f19, [%r9+128];
	fma.rn.f32 	%f20, %f18, %f19, %f17;
	ld.shared.f32 	%f21, [%r6+12];
	ld.shared.f32 	%f22, [%r9+192];
	fma.rn.f32 	%f23, %f21, %f22, %f20;
	ld.shared.f32 	%f24, [%r6+16];
	ld.shared.f32 	%f25, [%r9+256];
	fma.rn.f32 	%f26, %f24, %f25, %f23;
	ld.shared.f32 	%f27, [%r6+20];
	ld.shared.f32 	%f28, [%r9+320];
	fma.rn.f32 	%f29, %f27, %f28, %f26;
	ld.shared.f32 	%f30, [%r6+24];
	ld.shared.f32 	%f31, [%r9+384];
	fma.rn.f32 	%f32, %f30, %f31, %f29;
	ld.shared.f32 	%f33, [%r6+28];
	ld.shared.f32 	%f34, [%r9+448];
	fma.rn.f32 	%f35, %f33, %f34, %f32;
	ld.shared.f32 	%f36, [%r6+32];
	ld.shared.f32 	%f37, [%r9+512];
	fma.rn.f32 	%f38, %f36, %f37, %f35;
	ld.shared.f32 	%f39, [%r6+36];
	ld.shared.f32 	%f40, [%r9+576];
	fma.rn.f32 	%f41, %f39, %f40, %f38;
	ld.shared.f32 	%f42, [%r6+40];
	ld.shared.f32 	%f43, [%r9+640];
	fma.rn.f32 	%f44, %f42, %f43, %f41;
	ld.shared.f32 	%f45, [%r6+44];
	ld.shared.f32 	%f46, [%r9+704];
	fma.rn.f32 	%f47, %f45, %f46, %f44;
	ld.shared.f32 	%f48, [%r6+48];
	ld.shared.f32 	%f49, [%r9+768];
	fma.rn.f32 	%f50, %f48, %f49, %f47;
	ld.shared.f32 	%f51, [%r6+52];
	ld.shared.f32 	%f52, [%r9+832];
	fma.rn.f32 	%f53, %f51, %f52, %f50;
	ld.shared.f32 	%f54, [%r6+56];
	ld.shared.f32 	%f55, [%r9+896];
	fma.rn.f32 	%f56, %f54, %f55, %f53;
	ld.shared.f32 	%f57, [%r6+60];
	ld.shared.f32 	%f58, [%r9+960];
	fma.rn.f32 	%f62, %f57, %f58, %f56;
	bar.sync 	0;
	add.s32 	%r41, %r41, 1;
	setp.ne.s32 	%p8, %r41, 0;
	add.s32 	%r40, %r40, %r12;
	add.s32 	%r39, %r39, 16;
	add.s32 	%r38, %r38, 16;
	add.s32 	%r37, %r37, 16;
	@%p8 bra 	$L__BB5_2;
$L__BB5_7:
	max.s32 	%r35, %r3, %r5;
	setp.ge.s32 	%p9, %r35, %r24;
	@%p9 bra 	$L__BB5_9;
	mad.lo.s32 	%r36, %r24, %r3, %r5;
	cvta.to.global.u64 	%rd10, %rd6;
	mul.wide.u32 	%rd11, %r36, 4;
	add.s64 	%rd12, %rd10, %rd11;
	st.global.f32 	[%rd12], %f62;
$L__BB5_9:
	ret;

}
	// .globl	_Z18matmul_tiled_basicILi32EEvPKfS1_Pfi
.visible .entry _Z18matmul_tiled_basicILi32EEvPKfS1_Pfi(
	.param .u64 .ptr .align 1 _Z18matmul_tiled_basicILi32EEvPKfS1_Pfi_param_0,
	.param .u64 .ptr .align 1 _Z18matmul_tiled_basicILi32EEvPKfS1_Pfi_param_1,
	.param .u64 .ptr .align 1 _Z18matmul_tiled_basicILi32EEvPKfS1_Pfi_param_2,
	.param .u32 _Z18matmul_tiled_basicILi32EEvPKfS1_Pfi_param_3
)
{
	.reg .pred 	%p<10>;
	.reg .b32 	%r<42>;
	.reg .b32 	%f<111>;
	.reg .b64 	%rd<13>;
	// demoted variable
	.shared .align 4 .b8 _ZZ18matmul_tiled_basicILi32EEvPKfS1_PfiE2As[4096];
	// demoted variable
	.shared .align 4 .b8 _ZZ18matmul_tiled_basicILi32EEvPKfS1_PfiE2Bs[4096];
	ld.param.u64 	%rd4, [_Z18matmul_tiled_basicILi32EEvPKfS1_Pfi_param_0];
	ld.param.u64 	%rd5, [_Z18matmul_tiled_basicILi32EEvPKfS1_Pfi_param_1];
	ld.param.u64 	%rd6, [_Z18matmul_tiled_basicILi32EEvPKfS1_Pfi_param_2];
	ld.param.u32 	%r24, [_Z18matmul_tiled_basicILi32EEvPKfS1_Pfi_param_3];
	mov.u32 	%r25, %ctaid.x;
	mov.u32 	%r26, %ctaid.y;
	mov.u32 	%r37, %tid.x;
	mov.u32 	%r39, %tid.y;
	shl.b32 	%r27, %r26, 5;
	add.s32 	%r3, %r27, %r39;
	shl.b32 	%r4, %r25, 5;
	add.s32 	%r5, %r4, %r37;
	setp.lt.s32 	%p1, %r24, 1;
	mov.f32 	%f110, 0f00000000;
	@%p1 bra 	$L__BB6_7;
	add.s32 	%r28, %r24, 31;
	shr.u32 	%r29, %r28, 5;
	shl.b32 	%r30, %r39, 7;
	mov.u32 	%r31, _ZZ18matmul_tiled_basicILi32EEvPKfS1_PfiE2As;
	add.s32 	%r6, %r31, %r30;
	shl.b32 	%r32, %r37, 2;
	add.s32 	%r7, %r6, %r32;
	mov.u32 	%r33, _ZZ18matmul_tiled_basicILi32EEvPKfS1_PfiE2Bs;
	add.s32 	%r9, %r33, %r32;
	add.s32 	%r8, %r9, %r30;
	neg.s32 	%r41, %r29;
	mad.lo.s32 	%r34, %r39, %r24, %r37;
	add.s32 	%r40, %r34, %r4;
	shl.b32 	%r12, %r24, 5;
	mad.lo.s32 	%r38, %r24, %r3, %r37;
	cvta.to.global.u64 	%rd1, %rd4;
	cvta.to.global.u64 	%rd2, %rd5;
	mov.f32 	%f110, 0f00000000;
$L__BB6_2:
	setp.ge.u32 	%p2, %r3, %r24;
	mul.wide.s32 	%rd7, %r38, 4;
	add.s64 	%rd3, %rd1, %rd7;
	setp.ge.s32 	%p3, %r37, %r24;
	mov.f32 	%f108, 0f00000000;
	or.pred  	%p4, %p2, %p3;
	@%p4 bra 	$L__BB6_4;
	ld.global.f32 	%f108, [%rd3];
$L__BB6_4:
	setp.ge.u32 	%p5, %r5, %r24;
	st.shared.f32 	[%r7], %f108;
	setp.ge.s32 	%p6, %r39, %r24;
	mov.f32 	%f109, 0f00000000;
	or.pred  	%p7, %p5, %p6;
	@%p7 bra 	$L__BB6_6;
	mul.wide.u32 	%rd8, %r40, 4;
	add.s64 	%rd9, %rd2, %rd8;
	ld.global.f32 	%f109, [%rd9];
$L__BB6_6:
	st.shared.f32 	[%r8], %f109;
	bar.sync 	0;
	ld.shared.f32 	%f12, [%r6];
	ld.shared.f32 	%f13, [%r9];
	fma.rn.f32 	%f14, %f12, %f13, %f110;
	ld.shared.f32 	%f15, [%r6+4];
	ld.shared.f32 	%f16, [%r9+128];
	fma.rn.f32 	%f17, %f15, %f16, %f14;
	ld.shared.f32 	%f18, [%r6+8];
	ld.shared.f32 	%f19, [%r9+256];
	fma.rn.f32 	%f20, %f18, %f19, %f17;
	ld.shared.f32 	%f21, [%r6+12];
	ld.shared.f32 	%f22, [%r9+384];
	fma.rn.f32 	%f23, %f21, %f22, %f20;
	ld.shared.f32 	%f24, [%r6+16];
	ld.shared.f32 	%f25, [%r9+512];
	fma.rn.f32 	%f26, %f24, %f25, %f23;
	ld.shared.f32 	%f27, [%r6+20];
	ld.shared.f32 	%f28, [%r9+640];
	fma.rn.f32 	%f29, %f27, %f28, %f26;
	ld.shared.f32 	%f30, [%r6+24];
	ld.shared.f32 	%f31, [%r9+768];
	fma.rn.f32 	%f32, %f30, %f31, %f29;
	ld.shared.f32 	%f33, [%r6+28];
	ld.shared.f32 	%f34, [%r9+896];
	fma.rn.f32 	%f35, %f33, %f34, %f32;
	ld.shared.f32 	%f36, [%r6+32];
	ld.shared.f32 	%f37, [%r9+1024];
	fma.rn.f32 	%f38, %f36, %f37, %f35;
	ld.shared.f32 	%f39, [%r6+36];
	ld.shared.f32 	%f40, [%r9+1152];
	fma.rn.f32 	%f41, %f39, %f40, %f38;
	ld.shared.f32 	%f42, [%r6+40];
	ld.shared.f32 	%f43, [%r9+1280];
	fma.rn.f32 	%f44, %f42, %f43, %f41;
	ld.shared.f32 	%f45, [%r6+44];
	ld.shared.f32 	%f46, [%r9+1408];
	fma.rn.f32 	%f47, %f45, %f46, %f44;
	ld.shared.f32 	%f48, [%r6+48];
	ld.shared.f32 	%f49, [%r9+1536];
	fma.rn.f32 	%f50, %f48, %f49, %f47;
	ld.shared.f32 	%f51, [%r6+52];
	ld.shared.f32 	%f52, [%r9+1664];
	fma.rn.f32 	%f53, %f51, %f52, %f50;
	ld.shared.f32 	%f54, [%r6+56];
	ld.shared.f32 	%f55, [%r9+1792];
	fma.rn.f32 	%f56, %f54, %f55, %f53;
	ld.shared.f32 	%f57, [%r6+60];
	ld.shared.f32 	%f58, [%r9+1920];
	fma.rn.f32 	%f59, %f57, %f58, %f56;
	ld.shared.f32 	%f60, [%r6+64];
	ld.shared.f32 	%f61, [%r9+2048];
	fma.rn.f32 	%f62, %f60, %f61, %f59;
	ld.shared.f32 	%f63, [%r6+68];
	ld.shared.f32 	%f64, [%r9+2176];
	fma.rn.f32 	%f65, %f63, %f64, %f62;
	ld.shared.f32 	%f66, [%r6+72];
	ld.shared.f32 	%f67, [%r9+2304];
	fma.rn.f32 	%f68, %f66, %f67, %f65;
	ld.shared.f32 	%f69, [%r6+76];
	ld.shared.f32 	%f70, [%r9+2432];
	fma.rn.f32 	%f71, %f69, %f70, %f68;
	ld.shared.f32 	%f72, [%r6+80];
	ld.shared.f32 	%f73, [%r9+2560];
	fma.rn.f32 	%f74, %f72, %f73, %f71;
	ld.shared.f32 	%f75, [%r6+84];
	ld.shared.f32 	%f76, [%r9+2688];
	fma.rn.f32 	%f77, %f75, %f76, %f74;
	ld.shared.f32 	%f78, [%r6+88];
	ld.shared.f32 	%f79, [%r9+2816];
	fma.rn.f32 	%f80, %f78, %f79, %f77;
	ld.shared.f32 	%f81, [%r6+92];
	ld.shared.f32 	%f82, [%r9+2944];
	fma.rn.f32 	%f83, %f81, %f82, %f80;
	ld.shared.f32 	%f84, [%r6+96];
	ld.shared.f32 	%f85, [%r9+3072];
	fma.rn.f32 	%f86, %f84, %f85, %f83;
	ld.shared.f32 	%f87, [%r6+100];
	ld.shared.f32 	%f88, [%r9+3200];
	fma.rn.f32 	%f89, %f87, %f88, %f86;
	ld.shared.f32 	%f90, [%r6+104];
	ld.shared.f32 	%f91, [%r9+3328];
	fma.rn.f32 	%f92, %f90, %f91, %f89;
	ld.shared.f32 	%f93, [%r6+108];
	ld.shared.f32 	%f94, [%r9+3456];
	fma.rn.f32 	%f95, %f93, %f94, %f92;
	ld.shared.f32 	%f96, [%r6+112];
	ld.shared.f32 	%f97, [%r9+3584];
	fma.rn.f32 	%f98, %f96, %f97, %f95;
	ld.shared.f32 	%f99, [%r6+116];
	ld.shared.f32 	%f100, [%r9+3712];
	fma.rn.f32 	%f101, %f99, %f100, %f98;
	ld.shared.f32 	%f102, [%r6+120];
	ld.shared.f32 	%f103, [%r9+3840];
	fma.rn.f32 	%f104, %f102, %f103, %f101;
	ld.shared.f32 	%f105, [%r6+124];
	ld.shared.f32 	%f106, [%r9+3968];
	fma.rn.f32 	%f110, %f105, %f106, %f104;
	bar.sync 	0;
	add.s32 	%r41, %r41, 1;
	setp.ne.s32 	%p8, %r41, 0;
	add.s32 	%r40, %r40, %r12;
	add.s32 	%r39, %r39, 32;
	add.s32 	%r38, %r38, 32;
	add.s32 	%r37, %r37, 32;
	@%p8 bra 	$L__BB6_2;
$L__BB6_7:
	max.s32 	%r35, %r3, %r5;
	setp.ge.s32 	%p9, %r35, %r24;
	@%p9 bra 	$L__BB6_9;
	mad.lo.s32 	%r36, %r24, %r3, %r5;
	cvta.to.global.u64 	%rd10, %rd6;
	mul.wide.u32 	%rd11, %r36, 4;
	add.s64 	%rd12, %rd10, %rd11;
	st.global.f32 	[%rd12], %f110;
$L__BB6_9:
	ret;

}


// ===== COMPILED SASS (sm_100) =====

	.target	sm_100

	.elftype	@"ET_EXEC"


//--------------------- .note.nv.tkinfo           --------------------------
	.section	.note.nv.tkinfo,"",@"SHT_NOTE"
	.sectionflags	@"SHF_NOTE_NV_TKINFO"
	.tkinfo
        /*0018*/ 	.word	0x00000002
        /*0030*/ 	.string	""
        /*0030*/ 	.string	"ptxas"
        /*0030*/ 	.string	"Cuda compilation tools, release 13.0, V13.0.88"
        /*0030*/ 	.string	"Build cuda_13.0.r13.0/compiler.36424714_0"
        /*0030*/ 	.string	"-arch sm_100 -m 64 "



//--------------------- .note.nv.cuinfo           --------------------------
	.section	.note.nv.cuinfo,"",@"SHT_NOTE"
	.sectionflags	@"SHF_NOTE_NV_CUINFO"
        /*0018*/ 	.short	0x0002
        /*001a*/ 	.short	0x0064
        /*001c*/ 	.short	0x0082
	.zero		2


//--------------------- .nv.info                  --------------------------
	.section	.nv.info,"",@"SHT_CUDA_INFO"
	.align	4


	//----- nvinfo : EIATTR_REGCOUNT
	.align		4
        /*0000*/ 	.byte	0x04, 0x2f
        /*0002*/ 	.short	(.L_1 - .L_0)
	.align		4
.L_0:
        /*0004*/ 	.word	index@(_Z21matmul_warp_optimizedPKfS0_Pfi)
        /*0008*/ 	.word	0x00000020


	//----- nvinfo : EIATTR_FRAME_SIZE
	.align		4
.L_1:
        /*000c*/ 	.byte	0x04, 0x11
        /*000e*/ 	.short	(.L_3 - .L_2)
	.align		4
.L_2:
        /*0010*/ 	.word	index@(_Z21matmul_warp_optimizedPKfS0_Pfi)
        /*0014*/ 	.word	0x00000000


	//----- nvinfo : EIATTR_REGCOUNT
	.align		4
.L_3:
        /*0018*/ 	.byte	0x04, 0x2f
        /*001a*/ 	.short	(.L_5 - .L_4)
	.align		4
.L_4:
        /*001c*/ 	.word	index@(_Z27demonstrate_warp_divergencePfi)
        /*0020*/ 	.word	0x0000000c


	//----- nvinfo : EIATTR_FRAME_SIZE
	.align		4
.L_5:
        /*0024*/ 	.byte	0x04, 0x11
        /*0026*/ 	.short	(.L_7 - .L_6)
	.align		4
.L_6:
        /*0028*/ 	.word	index@($__internal_1_$__cuda_sm20_sqrt_rn_f32_slowpath)
        /*002c*/ 	.word	0x00000000


	//----- nvinfo : EIATTR_FRAME_SIZE
	.align		4
.L_7:
        /*0030*/ 	.byte	0x04, 0x11
        /*0032*/ 	.short	(.L_9 - .L_8)
	.align		4
.L_8:
        /*0034*/ 	.word	index@(_Z27demonstrate_warp_divergencePfi)
        /*0038*/ 	.word	0x00000000


	//----- nvinfo : EIATTR_REGCOUNT
	.align		4
.L_9:
        /*003c*/ 	.byte	0x04, 0x2f
        /*003e*/ 	.short	(.L_11 - .L_10)
	.align		4
.L_10:
        /*0040*/ 	.word	index@(_Z25demonstrate_no_divergencePfi)
        /*0044*/ 	.word	0x0000000c


	//----- nvinfo : EIATTR_FRAME_SIZE
	.align		4
.L_11:
        /*0048*/ 	.byte	0x04, 0x11
        /*004a*/ 	.short	(.L_13 - .L_12)
	.align		4
.L_12:
        /*004c*/ 	.word	index@($__internal_0_$__cuda_sm20_sqrt_rn_f32_slowpath)
        /*0050*/ 	.word	0x00000000


	//----- nvinfo : EIATTR_FRAME_SIZE
	.align		4
.L_13:
        /*0054*/ 	.byte	0x04, 0x11
        /*0056*/ 	.short	(.L_15 - .L_14)
	.align		4
.L_14:
        /*0058*/ 	.word	index@(_Z25demonstrate_no_divergencePfi)
        /*005c*/ 	.word	0x00000000


	//----- nvinfo : EIATTR_REGCOUNT
	.align		4
.L_15:
        /*0060*/ 	.byte	0x04, 0x2f
        /*0062*/ 	.short	(.L_17 - .L_16)
	.align		4
.L_16:
        /*0064*/ 	.word	index@(_Z21occupancy_test_kernelILi256EEvPfi)
        /*0068*/ 	.word	0x0000000c


	//----- nvinfo : EIATTR_FRAME_SIZE
	.align		4
.L_17:
        /*006c*/ 	.byte	0x04, 0x11
        /*006e*/ 	.short	(.L_19 - .L_18)
	.align		4
.L_18:
        /*0070*/ 	.word	index@(_Z21occupancy_test_kernelILi256EEvPfi)
        /*0074*/ 	.word	0x00000000


	//----- nvinfo : EIATTR_REGCOUNT
	.align		4
.L_19:
        /*0078*/ 	.byte	0x04, 0x2f
        /*007a*/ 	.short	(.L_21 - .L_20)
	.align		4
.L_20:
        /*007c*/ 	.word	index@(_Z18matmul_tiled_basicILi8EEvPKfS1_Pfi)
        /*0080*/ 	.word	0x00000020


	//----- nvinfo : EIATTR_FRAME_SIZE
	.align		4
.L_21:
        /*0084*/ 	.byte	0x04, 0x11
        /*0086*/ 	.short	(.L_23 - .L_22)
	.align		4
.L_22:
        /*0088*/ 	.word	index@(_Z18matmul_tiled_basicILi8EEvPKfS1_Pfi)
        /*008c*/ 	.word	0x00000000


	//----- nvinfo : EIATTR_REGCOUNT
	.align		4
.L_23:
        /*0090*/ 	.byte	0x04, 0x2f
        /*0092*/ 	.short	(.L_25 - .L_24)
	.align		4
.L_24:
        /*0094*/ 	.word	index@(_Z18matmul_tiled_basicILi16EEvPKfS1_Pfi)
        /*0098*/ 	.word	0x00000020


	//----- nvinfo : EIATTR_FRAME_SIZE
	.align		4
.L_25:
        /*009c*/ 	.byte	0x04, 0x11
        /*009e*/ 	.short	(.L_27 - .L_26)
	.align		4
.L_26:
        /*00a0*/ 	.word	index@(_Z18matmul_tiled_basicILi16EEvPKfS1_Pfi)
        /*00a4*/ 	.word	0x00000000


	//----- nvinfo : EIATTR_REGCOUNT
	.align		4
.L_27:
        /*00a8*/ 	.byte	0x04, 0x2f
        /*00aa*/ 	.short	(.L_29 - .L_28)
	.align		4
.L_28:
        /*00ac*/ 	.word	index@(_Z18matmul_tiled_basicILi32EEvPKfS1_Pfi)
        /*00b0*/ 	.word	0x00000020


	//----- nvinfo : EIATTR_FRAME_SIZE
	.align		4
.L_29:
        /*00b4*/ 	.byte	0x04, 0x11
        /*00b6*/ 	.short	(.L_31 - .L_30)
	.align		4
.L_30:
        /*00b8*/ 	.word	index@(_Z18matmul_tiled_basicILi32EEvPKfS1_Pfi)
        /*00bc*/ 	.word	0x00000000


	//----- nvinfo : EIATTR_MIN_STACK_SIZE
	.align		4
.L_31:
        /*00c0*/ 	.byte	0x04, 0x12
        /*00c2*/ 	.short	(.L_33 - .L_32)
	.align		4
.L_32:
        /*00c4*/ 	.word	index@(_Z18matmul_tiled_basicILi32EEvPKfS1_Pfi)
        /*00c8*/ 	.word	0x00000000


	//----- nvinfo : EIATTR_MIN_STACK_SIZE
	.align		4
.L_33:
        /*00cc*/ 	.byte	0x04, 0x12
        /*00ce*/ 	.short	(.L_35 - .L_34)
	.align		4
.L_34:
        /*00d0*/ 	.word	index@(_Z18matmul_tiled_basicILi16EEvPKfS1_Pfi)
        /*00d4*/ 	.word	0x00000000


	//----- nvinfo : EIATTR_MIN_STACK_SIZE
	.align		4
.L_35:
        /*00d8*/ 	.byte	0x04, 0x12
        /*00da*/ 	.short	(.L_37 - .L_36)
	.align		4
.L_36:
        /*00dc*/ 	.word	index@(_Z18matmul_tiled_basicILi8EEvPKfS1_Pfi)
        /*00e0*/ 	.word	0x00000000


	//----- nvinfo : EIATTR_MIN_STACK_SIZE
	.align		4
.L_37:
        /*00e4*/ 	.byte	0x04, 0x12
        /*00e6*/ 	.short	(.L_39 - .L_38)
	.align		4
.L_38:
        /*00e8*/ 	.word	index@(_Z21occupancy_test_kernelILi256EEvPfi)
        /*00ec*/ 	.word	0x00000000


	//----- nvinfo : EIATTR_MIN_STACK_SIZE
	.align		4
.L_39:
        /*00f0*/ 	.byte	0x04, 0x12
        /*00f2*/ 	.short	(.L_41 - .L_40)
	.align		4
.L_40:
        /*00f4*/ 	.word	index@(_Z25demonstrate_no_divergencePfi)
        /*00f8*/ 	.word	0x00000000


	//----- nvinfo : EIATTR_MIN_STACK_SIZE
	.align		4
.L_41:
        /*00fc*/ 	.byte	0x04, 0x12
        /*00fe*/ 	.short	(.L_43 - .L_42)
	.align		4
.L_42:
        /*0100*/ 	.word	index@(_Z27demonstrate_warp_divergencePfi)
        /*0104*/ 	.word	0x00000000


	//----- nvinfo : EIATTR_MIN_STACK_SIZE
	.align		4
.L_43:
        /*0108*/ 	.byte	0x04, 0x12
        /*010a*/ 	.short	(.L_45 - .L_44)
	.align		4
.L_44:
        /*010c*/ 	.word	index@(_Z21matmul_warp_optimizedPKfS0_Pfi)
        /*0110*/ 	.word	0x00000000
.L_45:


//--------------------- .nv.compat                --------------------------
	.section	.nv.compat,"",@"SHT_CUDA_COMPAT_INFO"
	.align	4
        /*0000*/ 	.byte	0x02, 0x09, 0x00, 0x00, 0x02, 0x02, 0x01, 0x00, 0x02, 0x05, 0x05, 0x00, 0x03, 0x07, 0x01, 0x01
        /*0010*/ 	.byte	0x02, 0x03, 0x00, 0x00, 0x02, 0x06, 0x01, 0x00, 0x04, 0x0b, 0x08, 0x00, 0x01, 0x00, 0x00, 0x00
        /*0020*/ 	.byte	0x00, 0x00, 0x00, 0x00


//--------------------- .nv.info._Z18matmul_tiled_basicILi32EEvPKfS1_Pfi --------------------------
	.section	.nv.info._Z18matmul_tiled_basicILi32EEvPKfS1_Pfi,"",@"SHT_CUDA_INFO"
	.sectionflags	@""
	.align	4


	//----- nvinfo : EIATTR_CUDA_API_VERSION
	.align		4
        /*0000*/ 	.byte	0x04, 0x37
        /*0002*/ 	.short	(.L_47 - .L_46)
.L_46:
        /*0004*/ 	.word	0x00000082


	//----- nvinfo : EIATTR_KPARAM_INFO
	.align		4
.L_47:
        /*0008*/ 	.byte	0x04, 0x17
        /*000a*/ 	.short	(.L_49 - .L_48)
.L_48:
        /*000c*/ 	.word	0x00000000
        /*0010*/ 	.short	0x0003
        /*0012*/ 	.short	0x0018
        /*0014*/ 	.byte	0x00, 0xf0, 0x11, 0x00


	//----- nvinfo : EIATTR_KPARAM_INFO
	.align		4
.L_49:
        /*0018*/ 	.byte	0x04, 0x17
        /*001a*/ 	.short	(.L_51 - .L_50)
.L_50:
        /*001c*/ 	.word	0x00000000
        /*0020*/ 	.short	0x0002
        /*0022*/ 	.short	0x0010
        /*0024*/ 	.byte	0x00, 0xf5, 0x21, 0x00


	//----- nvinfo : EIATTR_KPARAM_INFO
	.align		4
.L_51:
        /*0028*/ 	.byte	0x04, 0x17
        /*002a*/ 	.short	(.L_53 - .L_52)
.L_52:
        /*002c*/ 	.word	0x00000000
        /*0030*/ 	.short	0x0001
        /*0032*/ 	.short	0x0008
        /*0034*/ 	.byte	0x00, 0xf5, 0x21, 0x00


	//----- nvinfo : EIATTR_KPARAM_INFO
	.align		4
.L_53:
        /*0038*/ 	.byte	0x04, 0x17
        /*003a*/ 	.short	(.L_55 - .L_54)
.L_54:
        /*003c*/ 	.word	0x00000000
        /*0040*/ 	.short	0x0000
        /*0042*/ 	.short	0x0000
        /*0044*/ 	.byte	0x00, 0xf5, 0x21, 0x00


	//----- nvinfo : EIATTR_SPARSE_MMA_MASK
	.align		4
.L_55:
        /*0048*/ 	.byte	0x03, 0x50
        /*004a*/ 	.short	0x0000


	//----- nvinfo : EIATTR_MAXREG_COUNT
	.align		4
        /*004c*/ 	.byte	0x03, 0x1b
        /*004e*/ 	.short	0x00ff


	//----- nvinfo : EIATTR_NUM_BARRIERS
	.align		4
        /*0050*/ 	.byte	0x02, 0x4c
        /*0052*/ 	.byte	0x01
	.zero		1


	//----- nvinfo : EIATTR_MERCURY_ISA_VERSION
	.align		4
        /*0054*/ 	.byte	0x03, 0x5f
        /*0056*/ 	.short	0x0101


	//----- nvinfo : EIATTR_VRC_CTA_INIT_COUNT
	.align		4
        /*0058*/ 	.byte	0x02, 0x4a
	.zero		1
	.zero		1


	//----- nvinfo : EIATTR_EXIT_INSTR_OFFSETS
	.align		4
        /*005c*/ 	.byte	0x04, 0x1c
        /*005e*/ 	.short	(.L_57 - .L_56)


	//   ....[0]....
.L_56:
        /*0060*/ 	.word	0x00000800


	//   ....[1]....
        /*0064*/ 	.word	0x00000850


	//----- nvinfo : EIATTR_CBANK_PARAM_SIZE
	.align		4
.L_57:
        /*0068*/ 	.byte	0x03, 0x19
        /*006a*/ 	.short	0x001c


	//----- nvinfo : EIATTR_PARAM_CBANK
	.align		4
        /*006c*/ 	.byte	0x04, 0x0a
        /*006e*/ 	.short	(.L_59 - .L_58)
	.align		4
.L_58:
        /*0070*/ 	.word	index@(.nv.constant0._Z18matmul_tiled_basicILi32EEvPKfS1_Pfi)
        /*0074*/ 	.short	0x0380
        /*0076*/ 	.short	0x001c


	//----- nvinfo : EIATTR_SW_WAR
	.align		4
.L_59:
        /*0078*/ 	.byte	0x04, 0x36
        /*007a*/ 	.short	(.L_61 - .L_60)
.L_60:
        /*007c*/ 	.word	0x00000008
.L_61:


//--------------------- .nv.info._Z18matmul_tiled_basicILi16EEvPKfS1_Pfi --------------------------
	.section	.nv.info._Z18matmul_tiled_basicILi16EEvPKfS1_Pfi,"",@"SHT_CUDA_INFO"
	.sectionflags	@""
	.align	4


	//----- nvinfo : EIATTR_CUDA_API_VERSION
	.align		4
        /*0000*/ 	.byte	0x04, 0x37
        /*0002*/ 	.short	(.L_63 - .L_62)
.L_62:
        /*0004*/ 	.word	0x00000082


	//----- nvinfo : EIATTR_KPARAM_INFO
	.align		4
.L_63:
        /*0008*/ 	.byte	0x04, 0x17
        /*000a*/ 	.short	(.L_65 - .L_64)
.L_64:
        /*000c*/ 	.word	0x00000000
        /*0010*/ 	.short	0x0003
        /*0012*/ 	.short	0x0018
        /*0014*/ 	.byte	0x00, 0xf0, 0x11, 0x00


	//----- nvinfo : EIATTR_KPARAM_INFO
	.align		4
.L_65:
        /*0018*/ 	.byte	0x04, 0x17
        /*001a*/ 	.short	(.L_67 - .L_66)
.L_66:
        /*001c*/ 	.word	0x00000000
        /*0020*/ 	.short	0x0002
        /*0022*/ 	.short	0x0010
        /*0024*/ 	.byte	0x00, 0xf5, 0x21, 0x00


	//----- nvinfo : EIATTR_KPARAM_INFO
	.align		4
.L_67:
        /*0028*/ 	.byte	0x04, 0x17
        /*002a*/ 	.short	(.L_69 - .L_68)
.L_68:
        /*002c*/ 	.word	0x00000000
        /*0030*/ 	.short	0x0001
        /*0032*/ 	.short	0x0008
        /*0034*/ 	.byte	0x00, 0xf5, 0x21, 0x00


	//----- nvinfo : EIATTR_KPARAM_INFO
	.align		4
.L_69:
        /*0038*/ 	.byte	0x04, 0x17
        /*003a*/ 	.short	(.L_71 - .L_70)
.L_70:
        /*003c*/ 	.word	0x00000000
        /*0040*/ 	.short	0x0000
        /*0042*/ 	.short	0x0000
        /*0044*/ 	.byte	0x00, 0xf5, 0x21, 0x00


	//----- nvinfo : EIATTR_SPARSE_MMA_MASK
	.align		4
.L_71:
        /*0048*/ 	.byte	0x03, 0x50
        /*004a*/ 	.short	0x0000


	//----- nvinfo : EIATTR_MAXREG_COUNT
	.align		4
        /*004c*/ 	.byte	0x03, 0x1b
        /*004e*/ 	.short	0x00ff


	//----- nvinfo : EIATTR_NUM_BARRIERS
	.align		4
        /*0050*/ 	.byte	0x02, 0x4c
        /*0052*/ 	.byte	0x01
	.zero		1


	//----- nvinfo : EIATTR_MERCURY_ISA_VERSION
	.align		4
        /*0054*/ 	.byte	0x03, 0x5f
        /*0056*/ 	.short	0x0101


	//----- nvinfo : EIATTR_VRC_CTA_INIT_COUNT
	.align		4
        /*0058*/ 	.byte	0x02, 0x4a
	.zero		1
	.zero		1


	//----- nvinfo : EIATTR_EXIT_INSTR_OFFSETS
	.align		4
        /*005c*/ 	.byte	0x04, 0x1c
        /*005e*/ 	.short	(.L_73 - .L_72)


	//   ....[0]....
.L_72:
        /*0060*/ 	.word	0x000005c0


	//   ....[1]....
        /*0064*/ 	.word	0x00000610


	//----- nvinfo : EIATTR_CBANK_PARAM_SIZE
	.align		4
.L_73:
        /*0068*/ 	.byte	0x03, 0x19
        /*006a*/ 	.short	0x001c


	//----- nvinfo : EIATTR_PARAM_CBANK
	.align		4
        /*006c*/ 	.byte	0x04, 0x0a
        /*006e*/ 	.short	(.L_75 - .L_74)
	.align		4
.L_74:
        /*0070*/ 	.word	index@(.nv.constant0._Z18matmul_tiled_basicILi16EEvPKfS1_Pfi)
        /*0074*/ 	.short	0x0380
        /*0076*/ 	.short	0x001c


	//----- nvinfo : EIATTR_SW_WAR
	.align		4
.L_75:
        /*0078*/ 	.byte	0x04, 0x36
        /*007a*/ 	.short	(.L_77 - .L_76)
.L_76:
        /*007c*/ 	.word	0x00000008
.L_77:


//--------------------- .nv.info._Z18matmul_tiled_basicILi8EEvPKfS1_Pfi --------------------------
	.section	.nv.info._Z18matmul_tiled_basicILi8EEvPKfS1_Pfi,"",@"SHT_CUDA_INFO"
	.sectionflags	@""
	.align	4


	//----- nvinfo : EIATTR_CUDA_API_VERSION
	.align		4
        /*0000*/ 	.byte	0x04, 0x37
        /*0002*/ 	.short	(.L_79 - .L_78)
.L_78:
        /*0004*/ 	.word	0x00000082


	//----- nvinfo : EIATTR_KPARAM_INFO
	.align		4
.L_79:
        /*0008*/ 	.byte	0x04, 0x17
        /*000a*/ 	.short	(.L_81 - .L_80)
.L_80:
        /*000c*/ 	.word	0x00000000
        /*0010*/ 	.short	0x0003
        /*0012*/ 	.short	0x0018
        /*0014*/ 	.byte	0x00, 0xf0, 0x11, 0x00


	//----- nvinfo : EIATTR_KPARAM_INFO
	.align		4
.L_81:
        /*0018*/ 	.byte	0x04, 0x17
        /*001a*/ 	.short	(.L_83 - .L_82)
.L_82:
        /*001c*/ 	.word	0x00000000
        /*0020*/ 	.short	0x0002
        /*0022*/ 	.short	0x0010
        /*0024*/ 	.byte	0x00, 0xf5, 0x21, 0x00


	//----- nvinfo : EIATTR_KPARAM_INFO
	.align		4
.L_83:
        /*0028*/ 	.byte	0x04, 0x17
        /*002a*/ 	.short	(.L_85 - .L_84)
.L_84:
        /*002c*/ 	.word	0x00000000
        /*0030*/ 	.short	0x0001
        /*0032*/ 	.short	0x0008
        /*0034*/ 	.byte	0x00, 0xf5, 0x21, 0x00


	//----- nvinfo : EIATTR_KPARAM_INFO
	.align		4
.L_85:
        /*0038*/ 	.byte	0x04, 0x17
        /*003a*/ 	.short	(.L_87 - .L_86)
.L_86:
        /*003c*/ 	.word	0x00000000
        /*0040*/ 	.short	0x0000
        /*0042*/ 	.short	0x0000
        /*0044*/ 	.byte	0x00, 0xf5, 0x21, 0x00


	//----- nvinfo : EIATTR_SPARSE_MMA_MASK
	.align		4
.L_87:
        /*0048*/ 	.byte	0x03, 0x50
        /*004a*/ 	.short	0x0000


	//----- nvinfo : EIATTR_MAXREG_COUNT
	.align		4
        /*004c*/ 	.byte	0x03, 0x1b
        /*004e*/ 	.short	0x00ff


	//----- nvinfo : EIATTR_NUM_BARRIERS
	.align		4
        /*0050*/ 	.byte	0x02, 0x4c
        /*0052*/ 	.byte	0x01
	.zero		1


	//----- nvinfo : EIATTR_MERCURY_ISA_VERSION
	.align		4
        /*0054*/ 	.byte	0x03, 0x5f
        /*0056*/ 	.short	0x0101


	//----- nvinfo : EIATTR_VRC_CTA_INIT_COUNT
	.align		4
        /*0058*/ 	.byte	0x02, 0x4a
	.zero		1
	.zero		1


	//----- nvinfo : EIATTR_EXIT_INSTR_OFFSETS
	.align		4
        /*005c*/ 	.byte	0x04, 0x1c
        /*005e*/ 	.short	(.L_89 - .L_88)


	//   ....[0]....
.L_88:
        /*0060*/ 	.word	0x000009b0


	//   ....[1]....
        /*0064*/ 	.word	0x00000a00


	//----- nvinfo : EIATTR_CBANK_PARAM_SIZE
	.align		4
.L_89:
        /*0068*/ 	.byte	0x03, 0x19
        /*006a*/ 	.short	0x001c


	//----- nvinfo : EIATTR_PARAM_CBANK
	.align		4
        /*006c*/ 	.byte	0x04, 0x0a
        /*006e*/ 	.short	(.L_91 - .L_90)
	.align		4
.L_90:
        /*0070*/ 	.word	index@(.nv.constant0._Z18matmul_tiled_basicILi8EEvPKfS1_Pfi)
        /*0074*/ 	.short	0x0380
        /*0076*/ 	.short	0x001c


	//----- nvinfo : EIATTR_SW_WAR
	.align		4
.L_91:
        /*0078*/ 	.byte	0x04, 0x36
        /*007a*/ 	.short	(.L_93 - .L_92)
.L_92:
        /*007c*/ 	.word	0x00000008
.L_93:


//--------------------- .nv.info._Z21occupancy_test_kernelILi256EEvPfi --------------------------
	.section	.nv.info._Z21occupancy_test_kernelILi256EEvPfi,"",@"SHT_CUDA_INFO"
	.sectionflags	@""
	.align	4


	//----- nvinfo : EIATTR_CUDA_API_VERSION
	.align		4
        /*0000*/ 	.byte	0x04, 0x37
        /*0002*/ 	.short	(.L_95 - .L_94)
.L_94:
        /*0004*/ 	.word	0x00000082


	//----- nvinfo : EIATTR_KPARAM_INFO
	.align		4
.L_95:
        /*0008*/ 	.byte	0x04, 0x17
        /*000a*/ 	.short	(.L_97 - .L_96)
.L_96:
        /*000c*/ 	.word	0x00000000
        /*0010*/ 	.short	0x0001
        /*0012*/ 	.short	0x0008
        /*0014*/ 	.byte	0x00, 0xf0, 0x11, 0x00


	//----- nvinfo : EIATTR_KPARAM_INFO
	.align		4
.L_97:
        /*0018*/ 	.byte	0x04, 0x17
        /*001a*/ 	.short	(.L_99 - .L_98)
.L_98:
        /*001c*/ 	.word	0x00000000
        /*0020*/ 	.short	0x0000
        /*0022*/ 	.short	0x0000
        /*0024*/ 	.byte	0x00, 0xf5, 0x21, 0x00


	//----- nvinfo : EIATTR_SPARSE_MMA_MASK
	.align		4
.L_99:
        /*0028*/ 	.byte	0x03, 0x50
        /*002a*/ 	.short	0x0000


	//----- nvinfo : EIATTR_MAXREG_COUNT
	.align		4
        /*002c*/ 	.byte	0x03, 0x1b
        /*002e*/ 	.short	0x00ff


	//----- nvinfo : EIATTR_NUM_BARRIERS
	.align		4
        /*0030*/ 	.byte	0x02, 0x4c
        /*0032*/ 	.byte	0x01
	.zero		1


	//----- nvinfo : EIATTR_MERCURY_ISA_VERSION
	.align		4
        /*0034*/ 	.byte	0x03, 0x5f
        /*0036*/ 	.short	0x0101


	//----- nvinfo : EIATTR_VRC_CTA_INIT_COUNT
	.align		4
        /*0038*/ 	.byte	0x02, 0x4a
	.zero		1
	.zero		1


	//----- nvinfo : EIATTR_EXIT_INSTR_OFFSETS
	.align		4
        /*003c*/ 	.byte	0x04, 0x1c
        /*003e*/ 	.short	(.L_101 - .L_100)


	//   ....[0]....
.L_100:
        /*0040*/ 	.word	0x00000080


	//   ....[1]....
        /*0044*/ 	.word	0x00000250


	//   ....[2]....
        /*0048*/ 	.word	0x000002d0


	//----- nvinfo : EIATTR_CBANK_PARAM_SIZE
	.align		4
.L_101:
        /*004c*/ 	.byte	0x03, 0x19
        /*004e*/ 	.short	0x000c


	//----- nvinfo : EIATTR_PARAM_CBANK
	.align		4
        /*0050*/ 	.byte	0x04, 0x0a
        /*0052*/ 	.short	(.L_103 - .L_102)
	.align		4
.L_102:
        /*0054*/ 	.word	index@(.nv.constant0._Z21occupancy_test_kernelILi256EEvPfi)
        /*0058*/ 	.short	0x0380
        /*005a*/ 	.short	0x000c


	//----- nvinfo : EIATTR_SW_WAR
	.align		4
.L_103:
        /*005c*/ 	.byte	0x04, 0x36
        /*005e*/ 	.short	(.L_105 - .L_104)
.L_104:
        /*0060*/ 	.word	0x00000008
.L_105:


//--------------------- .nv.info._Z25demonstrate_no_divergencePfi --------------------------
	.section	.nv.info._Z25demonstrate_no_divergencePfi,"",@"SHT_CUDA_INFO"
	.sectionflags	@""
	.align	4


	//----- nvinfo : EIATTR_CUDA_API_VERSION
	.align		4
        /*0000*/ 	.byte	0x04, 0x37
        /*0002*/ 	.short	(.L_107 - .L_106)
.L_106:
        /*0004*/ 	.word	0x00000082


	//----- nvinfo : EIATTR_KPARAM_INFO
	.align		4
.L_107:
        /*0008*/ 	.byte	0x04, 0x17
        /*000a*/ 	.short	(.L_109 - .L_108)
.L_108:
        /*000c*/ 	.word	0x00000000
        /*0010*/ 	.short	0x0001
        /*0012*/ 	.short	0x0008
        /*0014*/ 	.byte	0x00, 0xf0, 0x11, 0x00


	//----- nvinfo : EIATTR_KPARAM_INFO
	.align		4
.L_109:
        /*0018*/ 	.byte	0x04, 0x17
        /*001a*/ 	.short	(.L_111 - .L_110)
.L_110:
        /*001c*/ 	.word	0x00000000
        /*0020*/ 	.short	0x0000
        /*0022*/ 	.short	0x0000
        /*0024*/ 	.byte	0x00, 0xf5, 0x21, 0x00


	//----- nvinfo : EIATTR_SPARSE_MMA_MASK
	.align		4
.L_111:
        /*0028*/ 	.byte	0x03, 0x50
        /*002a*/ 	.short	0x0000


	//----- nvinfo : EIATTR_MAXREG_COUNT
	.align		4
        /*002c*/ 	.byte	0x03, 0x1b
        /*002e*/ 	.short	0x00ff


	//----- nvinfo : EIATTR_MERCURY_ISA_VERSION
	.align		4
        /*0030*/ 	.byte	0x03, 0x5f
        /*0032*/ 	.short	0x0101


	//----- nvinfo : EIATTR_VRC_CTA_INIT_COUNT
	.align		4
        /*0034*/ 	.byte	0x02, 0x4a
	.zero		1
	.zero		1


	//----- nvinfo : EIATTR_EXIT_INSTR_OFFSETS
	.align		4
        /*0038*/ 	.byte	0x04, 0x1c
        /*003a*/ 	.short	(.L_113 - .L_112)


	//   ....[0]....
.L_112:
        /*003c*/ 	.word	0x00000070


	//   ....[1]....
        /*0040*/ 	.word	0x00005ee0


	//   ....[2]....
        /*0044*/ 	.word	0x00005f40


	//----- nvinfo : EIATTR_CRS_STACK_SIZE
	.align		4
.L_113:
        /*0048*/ 	.byte	0x04, 0x1e
        /*004a*/ 	.short	(.L_115 - .L_114)
.L_114:
        /*004c*/ 	.word	0x00000000


	//----- nvinfo : EIATTR_CBANK_PARAM_SIZE
	.align		4
.L_115:
        /*0050*/ 	.byte	0x03, 0x19
        /*0052*/ 	.short	0x000c


	//----- nvinfo : EIATTR_PARAM_CBANK
	.align		4
        /*0054*/ 	.byte	0x04, 0x0a
        /*0056*/ 	.short	(.L_117 - .L_116)
	.align		4
.L_116:
        /*0058*/ 	.word	index@(.nv.constant0._Z25demonstrate_no_divergencePfi)
        /*005c*/ 	.short	0x0380
        /*005e*/ 	.short	0x000c


	//----- nvinfo : EIATTR_SW_WAR
	.align		4
.L_117:
        /*0060*/ 	.byte	0x04, 0x36
        /*0062*/ 	.short	(.L_119 - .L_118)
.L_118:
        /*0064*/ 	.word	0x00000008
.L_119:


//--------------------- .nv.info._Z27demonstrate_warp_divergencePfi --------------------------
	.section	.nv.info._Z27demonstrate_warp_divergencePfi,"",@"SHT_CUDA_INFO"
	.sectionflags	@""
	.align	4


	//----- nvinfo : EIATTR_CUDA_API_VERSION
	.align		4
        /*0000*/ 	.byte	0x04, 0x37
        /*0002*/ 	.short	(.L_121 - .L_120)
.L_120:
        /*0004*/ 	.word	0x00000082


	//----- nvinfo : EIATTR_KPARAM_INFO
	.align		4
.L_121:
        /*0008*/ 	.byte	0x04, 0x17
        /*000a*/ 	.short	(.L_123 - .L_122)
.L_122:
        /*000c*/ 	.word	0x00000000
        /*0010*/ 	.short	0x0001
        /*0012*/ 	.short	0x0008
        /*0014*/ 	.byte	0x00, 0xf0, 0x11, 0x00


	//----- nvinfo : EIATTR_KPARAM_INFO
	.align		4
.L_123:
        /*0018*/ 	.byte	0x04, 0x17
        /*001a*/ 	.short	(.L_125 - .L_124)
.L_124:
        /*001c*/ 	.word	0x00000000
        /*0020*/ 	.short	0x0000
        /*0022*/ 	.short	0x0000
        /*0024*/ 	.byte	0x00, 0xf5, 0x21, 0x00


	//----- nvinfo : EIATTR_SPARSE_MMA_MASK
	.align		4
.L_125:
        /*0028*/ 	.byte	0x03, 0x50
        /*002a*/ 	.short	0x0000


	//----- nvinfo : EIATTR_MAXREG_COUNT
	.align		4
        /*002c*/ 	.byte	0x03, 0x1b
        /*002e*/ 	.short	0x00ff


	//----- nvinfo : EIATTR_MERCURY_ISA_VERSION
	.align		4
        /*0030*/ 	.byte	0x03, 0x5f
        /*0032*/ 	.short	0x0101


	//----- nvinfo : EIATTR_VRC_CTA_INIT_COUNT
	.align		4
        /*0034*/ 	.byte	0x02, 0x4a
	.zero		1
	.zero		1


	//----- nvinfo : EIATTR_EXIT_INSTR_OFFSETS
	.align		4
        /*0038*/ 	.byte	0x04, 0x1c
        /*003a*/ 	.short	(.L_127 - .L_126)


	//   ....[0]....
.L_126:
        /*003c*/ 	.word	0x00000070


	//   ....[1]....
        /*0040*/ 	.word	0x00005eb0


	//   ....[2]....
        /*0044*/ 	.word	0x00005f10


	//----- nvinfo : EIATTR_CRS_STACK_SIZE
	.align		4
.L_127:
        /*0048*/ 	.byte	0x04, 0x1e
        /*004a*/ 	.short	(.L_129 - .L_128)
.L_128:
        /*004c*/ 	.word	0x00000000


	//----- nvinfo : EIATTR_CBANK_PARAM_SIZE
	.align		4
.L_129:
        /*0050*/ 	.byte	0x03, 0x19
        /*0052*/ 	.short	0x000c


	//----- nvinfo : EIATTR_PARAM_CBANK
	.align		4
        /*0054*/ 	.byte	0x04, 0x0a
        /*0056*/ 	.short	(.L_131 - .L_130)
	.align		4
.L_130:
        /*0058*/ 	.word	index@(.nv.constant0._Z27demonstrate_warp_divergencePfi)
        /*005c*/ 	.short	0x0380
        /*005e*/ 	.short	0x000c


	//----- nvinfo : EIATTR_SW_WAR
	.align		4
.L_131:
        /*0060*/ 	.byte	0x04, 0x36
        /*0062*/ 	.short	(.L_133 - .L_132)
.L_132:
        /*0064*/ 	.word	0x00000008
.L_133:


//--------------------- .nv.info._Z21matmul_warp_optimizedPKfS0_Pfi --------------------------
	.section	.nv.info._Z21matmul_warp_optimizedPKfS0_Pfi,"",@"SHT_CUDA_INFO"
	.sectionflags	@""
	.align	4


	//----- nvinfo : EIATTR_CUDA_API_VERSION
	.align		4
        /*0000*/ 	.byte	0x04, 0x37
        /*0002*/ 	.short	(.L_135 - .L_134)
.L_134:
        /*0004*/ 	.word	0x00000082


	//----- nvinfo : EIATTR_KPARAM_INFO
	.align		4
.L_135:
        /*0008*/ 	.byte	0x04, 0x17
        /*000a*/ 	.short	(.L_137 - .L_136)
.L_136:
        /*000c*/ 	.word	0x00000000
        /*0010*/ 	.short	0x0003
        /*0012*/ 	.short	0x0018
        /*0014*/ 	.byte	0x00, 0xf0, 0x11, 0x00


	//----- nvinfo : EIATTR_KPARAM_INFO
	.align		4
.L_137:
        /*0018*/ 	.byte	0x04, 0x17
        /*001a*/ 	.short	(.L_139 - .L_138)
.L_138:
        /*001c*/ 	.word	0x00000000
        /*0020*/ 	.short	0x0002
        /*0022*/ 	.short	0x0010
        /*0024*/ 	.byte	0x00, 0xf5, 0x21, 0x00


	//----- nvinfo : EIATTR_KPARAM_INFO
	.align		4
.L_139:
        /*0028*/ 	.byte	0x04, 0x17
        /*002a*/ 	.short	(.L_141 - .L_140)
.L_140:
        /*002c*/ 	.word	0x00000000
        /*0030*/ 	.short	0x0001
        /*0032*/ 	.short	0x0008
        /*0034*/ 	.byte	0x00, 0xf5, 0x21, 0x00


	//----- nvinfo : EIATTR_KPARAM_INFO
	.align		4
.L_141:
        /*0038*/ 	.byte	0x04, 0x17
        /*003a*/ 	.short	(.L_143 - .L_142)
.L_142:
        /*003c*/ 	.word	0x00000000
        /*0040*/ 	.short	0x0000
        /*0042*/ 	.short	0x0000
        /*0044*/ 	.byte	0x00, 0xf5, 0x21, 0x00


	//----- nvinfo : EIATTR_SPARSE_MMA_MASK
	.align		4
.L_143:
        /*0048*/ 	.byte	0x03, 0x50
        /*004a*/ 	.short	0x0000


	//----- nvinfo : EIATTR_MAXREG_COUNT
	.align		4
        /*004c*/ 	.byte	0x03, 0x1b
        /*004e*/ 	.short	0x00ff


	//----- nvinfo : EIATTR_NUM_BARRIERS
	.align		4
        /*0050*/ 	.byte	0x02, 0x4c
        /*0052*/ 	.byte	0x01
	.zero		1


	//----- nvinfo : EIATTR_MERCURY_ISA_VERSION
	.align		4
        /*0054*/ 	.byte	0x03, 0x5f
        /*0056*/ 	.short	0x0101


	//----- nvinfo : EIATTR_VRC_CTA_INIT_COUNT
	.align		4
        /*0058*/ 	.byte	0x02, 0x4a
	.zero		1
	.zero		1


	//----- nvinfo : EIATTR_EXIT_INSTR_OFFSETS
	.align		4
        /*005c*/ 	.byte	0x04, 0x1c
        /*005e*/ 	.short	(.L_145 - .L_144)


	//   ....[0]....
.L_144:
        /*0060*/ 	.word	0x00000980


	//   ....[1]....
        /*0064*/ 	.word	0x000009d0


	//----- nvinfo : EIATTR_CBANK_PARAM_SIZE
	.align		4
.L_145:
        /*0068*/ 	.byte	0x03, 0x19
        /*006a*/ 	.short	0x001c


	//----- nvinfo : EIATTR_PARAM_CBANK
	.align		4
        /*006c*/ 	.byte	0x04, 0x0a
        /*006e*/ 	.short	(.L_147 - .L_146)
	.align		4
.L_146:
        /*0070*/ 	.word	index@(.nv.constant0._Z21matmul_warp_optimizedPKfS0_Pfi)
        /*0074*/ 	.short	0x0380
        /*0076*/ 	.short	0x001c


	//----- nvinfo : EIATTR_SW_WAR
	.align		4
.L_147:
        /*0078*/ 	.byte	0x04, 0x36
        /*007a*/ 	.short	(.L_149 - .L_148)
.L_148:
        /*007c*/ 	.word	0x00000008
.L_149:


//--------------------- .nv.callgraph             --------------------------
	.section	.nv.callgraph,"",@"SHT_CUDA_CALLGRAPH"
	.align	4
	.sectionentsize	8
	.align		4
        /*0000*/ 	.word	0x00000000
	.align		4
        /*0004*/ 	.word	0xffffffff
	.align		4
        /*0008*/ 	.word	0x00000000
	.align		4
        /*000c*/ 	.word	0xfffffffe
	.align		4
        /*0010*/ 	.word	0x00000000
	.align		4
        /*0014*/ 	.word	0xfffffffd
	.align		4
        /*0018*/ 	.word	0x00000000
	.align		4
        /*001c*/ 	.word	0xfffffffc


//--------------------- .text._Z18matmul_tiled_basicILi32EEvPKfS1_Pfi --------------------------
	.section	.text._Z18matmul_tiled_basicILi32EEvPKfS1_Pfi,"ax",@progbits
	.align	128
        .global         _Z18matmul_tiled_basicILi32EEvPKfS1_Pfi
        .type           _Z18matmul_tiled_basicILi32EEvPKfS1_Pfi,@function
        .size           _Z18matmul_tiled_basicILi32EEvPKfS1_Pfi,(.L_x_624 - _Z18matmul_tiled_basicILi32EEvPKfS1_Pfi)
        .other          _Z18matmul_tiled_basicILi32EEvPKfS1_Pfi,@"STO_CUDA_ENTRY STV_DEFAULT"
_Z18matmul_tiled_basicILi32EEvPKfS1_Pfi:
.text._Z18matmul_tiled_basicILi32EEvPKfS1_Pfi:
[----:B------:R-:W-:Y:S01]  /*0000*/  LDC R1, c[0x0][0x37c] ;  /* 0x0000df00ff017b82 */ /* 0x000fe20000000800 */
[----:B------:R-:W0:Y:S01]  /*0010*/  LDCU UR4, c[0x0][0x398] ;  /* 0x00007300ff0477ac */ /* 0x000e220008000800 */
[----:B------:R-:W1:Y:S01]  /*0020*/  S2R R18, SR_CTAID.Y ;  /* 0x0000000000127919 */ /* 0x000e620000002600 */
[----:B------:R-:W-:Y:S01]  /*0030*/  HFMA2 R27, -RZ, RZ, 0, 0 ;  /* 0x00000000ff1b7431 */ /* 0x000fe200000001ff */
[----:B------:R-:W2:Y:S01]  /*0040*/  LDCU.64 UR8, c[0x0][0x358] ;  /* 0x00006b00ff0877ac */ /* 0x000ea20008000a00 */
[----:B------:R-:W1:Y:S01]  /*0050*/  S2R R19, SR_TID.Y ;  /* 0x0000000000137919 */ /* 0x000e620000002200 */
[----:B------:R-:W3:Y:S01]  /*0060*/  S2R R4, SR_CTAID.X ;  /* 0x0000000000047919 */ /* 0x000ee20000002500 */
[----:B------:R-:W3:Y:S01]  /*0070*/  S2R R21, SR_TID.X ;  /* 0x0000000000157919 */ /* 0x000ee20000002100 */
[----:B0-----:R-:W-:-:S04]  /*0080*/  MOV R6, UR4 ;  /* 0x0000000400067c02 */ /* 0x001fc80008000f00 */
[----:B------:R-:W-:Y:S02]  /*0090*/  ISETP.GE.AND P0, PT, R6, 0x1, PT ;  /* 0x000000010600780c */ /* 0x000fe40003f06270 */
[----:B-1----:R-:W-:Y:S02]  /*00a0*/  LEA R18, R18, R19, 0x5 ;  /* 0x0000001312127211 */ /* 0x002fe400078e28ff */
[----:B---3--:R-:W-:-:S09]  /*00b0*/  LEA R23, R4, R21, 0x5 ;  /* 0x0000001504177211 */ /* 0x008fd200078e28ff */
[----:B--2---:R-:W-:Y:S05]  /*00c0*/  @!P0 BRA `(.L_x_0) ;  /* 0x0000000400c48947 */ /* 0x004fea0003800000 */
[----:B------:R-:W0:Y:S01]  /*00d0*/  S2UR UR6, SR_CgaCtaId ;  /* 0x00000000000679c3 */ /* 0x000e220000008800 */
[----:B------:R-:W-:Y:S01]  /*00e0*/  UMOV UR4, 0x400 ;  /* 0x0000040000047882 */ /* 0x000fe20000000000 */
[----:B------:R-:W-:Y:S01]  /*00f0*/  IADD3 R2, PT, PT, R6, 0x1f, RZ ;  /* 0x0000001f06027810 */ /* 0x000fe20007ffe0ff */
[----:B------:R-:W-:Y:S01]  /*0100*/  UIADD3 UR5, UPT, UPT, UR4, 0x1000, URZ ;  /* 0x0000100004057890 */ /* 0x000fe2000fffe0ff */
[-CC-:B------:R-:W-:Y:S01]  /*0110*/  IMAD R17, R19, R6.reuse, R21.reuse ;  /* 0x0000000613117224 */ /* 0x180fe200078e0215 */
[----:B------:R-:W-:Y:S01]  /*0120*/  MOV R27, RZ ;  /* 0x000000ff001b7202 */ /* 0x000fe20000000f00 */
[----:B------:R-:W-:Y:S01]  /*0130*/  IMAD R7, R18, R6, R21 ;  /* 0x0000000612077224 */ /* 0x000fe200078e0215 */
[----:B------:R-:W-:Y:S01]  /*0140*/  SHF.R.U32.HI R2, RZ, 0x5, R2 ;  /* 0x00000005ff027819 */ /* 0x000fe20000011602 */
[----:B------:R-:W1:Y:S01]  /*0150*/  LDC R0, c[0x0][0x398] ;  /* 0x0000e600ff007b82 */ /* 0x000e620000000800 */
[----:B------:R-:W-:Y:S02]  /*0160*/  LEA R17, R4, R17, 0x5 ;  /* 0x0000001104117211 */ /* 0x000fe400078e28ff */
[----:B------:R-:W-:-:S05]  /*0170*/  IADD3 R16, PT, PT, -R2, RZ, RZ ;  /* 0x000000ff02107210 */ /* 0x000fca0007ffe1ff */
[----:B------:R-:W2:Y:S01]  /*0180*/  LDC.64 R24, c[0x0][0x380] ;  /* 0x0000e000ff187b82 */ /* 0x000ea20000000a00 */
[----:B0-----:R-:W-:Y:S02]  /*0190*/  ULEA UR4, UR6, UR4, 0x18 ;  /* 0x0000000406047291 */ /* 0x001fe4000f8ec0ff */
[----:B------:R-:W-:-:S04]  /*01a0*/  ULEA UR5, UR6, UR5, 0x18 ;  /* 0x0000000506057291 */ /* 0x000fc8000f8ec0ff */
[----:B------:R-:W-:Y:S02]  /*01b0*/  LEA R5, R19, UR4, 0x7 ;  /* 0x0000000413057c11 */ /* 0x000fe4000f8e38ff */
[C---:B------:R-:W-:Y:S02]  /*01c0*/  LEA R3, R21.reuse, UR5, 0x2 ;  /* 0x0000000515037c11 */ /* 0x040fe4000f8e10ff */
[----:B------:R-:W-:Y:S02]  /*01d0*/  LEA R4, R21, R5, 0x2 ;  /* 0x0000000515047211 */ /* 0x000fe400078e10ff */
[----:B------:R-:W-:-:S07]  /*01e0*/  LEA R2, R19, R3, 0x7 ;  /* 0x0000000313027211 */ /* 0x000fce00078e38ff */
.L_x_1:
[----:B-1----:R-:W-:Y:S01]  /*01f0*/  MOV R6, R0 ;  /* 0x0000000000067202 */ /* 0x002fe20000000f00 */
[----:B------:R-:W-:Y:S01]  /*0200*/  HFMA2 R20, -RZ, RZ, 0, 0 ;  /* 0x00000000ff147431 */ /* 0x000fe200000001ff */
[----:B------:R-:W-:Y:S01]  /*0210*/  MOV R22, RZ ;  /* 0x000000ff00167202 */ /* 0x000fe20000000f00 */
[----:B--2---:R-:W-:Y:S01]  /*0220*/  IMAD.WIDE R8, R7, 0x4, R24 ;  /* 0x0000000407087825 */ /* 0x004fe200078e0218 */
[-C--:B------:R-:W-:Y:S02]  /*0230*/  ISETP.GE.AND P0, PT, R19, R6.reuse, PT ;  /* 0x000000061300720c */ /* 0x080fe40003f06270 */
[-C--:B------:R-:W-:Y:S02]  /*0240*/  ISETP.GE.AND P1, PT, R21, R6.reuse, PT ;  /* 0x000000061500720c */ /* 0x080fe40003f26270 */
[-C--:B------:R-:W-:Y:S02]  /*0250*/  ISETP.GE.U32.OR P0, PT, R23, R6.reuse, P0 ;  /* 0x000000061700720c */ /* 0x080fe40000706470 */
[----:B------:R-:W-:-:S11]  /*0260*/  ISETP.GE.U32.OR P1, PT, R18, R6, P1 ;  /* 0x000000061200720c */ /* 0x000fd60000f26470 */
[----:B------:R-:W0:Y:S02]  /*0270*/  @!P0 LDC.64 R10, c[0x0][0x388] ;  /* 0x0000e200ff0a8b82 */ /* 0x000e240000000a00 */
[----:B------:R-:W2:Y:S01]  /*0280*/  @!P1 LDG.E R20, desc[UR8][R8.64] ;  /* 0x0000000808149981 */ /* 0x000ea2000c1e1900 */
[----:B0-----:R-:W-:-:S05]  /*0290*/  @!P0 IMAD.WIDE.U32 R10, R17, 0x4, R10 ;  /* 0x00000004110a8825 */ /* 0x001fca00078e000a */
[----:B------:R-:W3:Y:S04]  /*02a0*/  @!P0 LDG.E R22, desc[UR8][R10.64] ;  /* 0x000000080a168981 */ /* 0x000ee8000c1e1900 */
[----:B--2---:R-:W-:Y:S04]  /*02b0*/  STS [R4], R20 ;  /* 0x0000001404007388 */ /* 0x004fe80000000800 */
[----:B---3--:R-:W-:Y:S01]  /*02c0*/  STS [R2], R22 ;  /* 0x0000001602007388 */ /* 0x008fe20000000800 */
[----:B------:R-:W-:Y:S06]  /*02d0*/  BAR.SYNC.DEFER_BLOCKING 0x0 ;  /* 0x0000000000007b1d */ /* 0x000fec0000010000 */
[----:B------:R-:W-:Y:S04]  /*02e0*/  LDS R26, [R3] ;  /* 0x00000000031a7984 */ /* 0x000fe80000000800 */
[----:B------:R-:W0:Y:S04]  /*02f0*/  LDS.128 R12, [R5] ;  /* 0x00000000050c7984 */ /* 0x000e280000000c00 */
[----:B------:R-:W1:Y:S04]  /*0300*/  LDS R28, [R3+0x80] ;  /* 0x00008000031c7984 */ /* 0x000e680000000800 */
[----:B------:R-:W2:Y:S04]  /*0310*/  LDS R29, [R3+0x100] ;  /* 0x00010000031d7984 */ /* 0x000ea80000000800 */
[----:B------:R-:W-:Y:S04]  /*0320*/  LDS.128 R8, [R5+0x10] ;  /* 0x0000100005087984 */ /* 0x000fe80000000c00 */
[----:B------:R-:W-:Y:S01]  /*0330*/  LDS R20, [R3+0x280] ;  /* 0x0002800003147984 */ /* 0x000fe20000000800 */
[----:B0-----:R-:W-:-:S03]  /*0340*/  FFMA R26, R12, R26, R27 ;  /* 0x0000001a0c1a7223 */ /* 0x001fc6000000001b */
[----:B------:R-:W0:Y:S01]  /*0350*/  LDS R12, [R3+0x180] ;  /* 0x00018000030c7984 */ /* 0x000e220000000800 */
[----:B-1----:R-:W-:-:S03]  /*0360*/  FFMA R26, R28, R13, R26 ;  /* 0x0000000d1c1a7223 */ /* 0x002fc6000000001a */
[----:B------:R-:W1:Y:S01]  /*0370*/  LDS R13, [R3+0x200] ;  /* 0x00020000030d7984 */ /* 0x000e620000000800 */
[----:B--2---:R-:W-:-:S03]  /*0380*/  FFMA R29, R29, R14, R26 ;  /* 0x0000000e1d1d7223 */ /* 0x004fc6000000001a */
[----:B------:R-:W2:Y:S04]  /*0390*/  LDS R27, [R3+0x300] ;  /* 0x00030000031b7984 */ /* 0x000ea80000000800 */
[----:B------:R-:W-:Y:S01]  /*03a0*/  LDS R26, [R3+0x400] ;  /* 0x00040000031a7984 */ /* 0x000fe20000000800 */
[----:B0-----:R-:W-:-:S03]  /*03b0*/  FFMA R15, R12, R15, R29 ;  /* 0x0000000f0c0f7223 */ /* 0x001fc6000000001d */
[----:B------:R-:W-:Y:S01]  /*03c0*/  LDS R29, [R3+0xe80] ;  /* 0x000e8000031d7984 */ /* 0x000fe20000000800 */
[----:B-1----:R-:W-:-:S03]  /*03d0*/  FFMA R13, R8, R13, R15 ;  /* 0x0000000d080d7223 */ /* 0x002fc6000000000f */
[----:B------:R-:W0:Y:S01]  /*03e0*/  LDS R8, [R3+0x380] ;  /* 0x0003800003087984 */ /* 0x000e220000000800 */
[----:B------:R-:W-:-:S03]  /*03f0*/  FFMA R22, R20, R9, R13 ;  /* 0x0000000914167223 */ /* 0x000fc6000000000d */
[----:B------:R-:W1:Y:S04]  /*0400*/  LDS.128 R12, [R5+0x20] ;  /* 0x00002000050c7984 */ /* 0x000e680000000c00 */
[----:B------:R-:W3:Y:S01]  /*0410*/  LDS R20, [R3+0x480] ;  /* 0x0004800003147984 */ /* 0x000ee20000000800 */
[----:B--2---:R-:W-:-:S03]  /*0420*/  FFMA R9, R27, R10, R22 ;  /* 0x0000000a1b097223 */ /* 0x004fc60000000016 */
[----:B------:R-:W2:Y:S01]  /*0430*/  LDS R27, [R3+0x500] ;  /* 0x00050000031b7984 */ /* 0x000ea20000000800 */
[----:B0-----:R-:W-:-:S04]  /*0440*/  FFMA R9, R8, R11, R9 ;  /* 0x0000000b08097223 */ /* 0x001fc80000000009 */
[----:B-1----:R-:W-:Y:S02]  /*0450*/  FFMA R9, R12, R26, R9 ;  /* 0x0000001a0c097223 */ /* 0x002fe40000000009 */
[----:B------:R-:W0:Y:S02]  /*0460*/  LDS R12, [R3+0x580] ;  /* 0x00058000030c7984 */ /* 0x000e240000000800 */
[----:B---3--:R-:W-:Y:S02]  /*0470*/  FFMA R22, R20, R13, R9 ;  /* 0x0000000d14167223 */ /* 0x008fe40000000009 */
[----:B------:R-:W-:Y:S04]  /*0480*/  LDS R26, [R3+0x600] ;  /* 0x00060000031a7984 */ /* 0x000fe80000000800 */
        /* <DEDUP_REMOVED lines=36> */
[----:B------:R-:W1:Y:S01]  /*06d0*/  LDS.128 R8, [R5+0x70] ;  /* 0x0000700005087984 */ /* 0x000e620000000c00 */
[----:B--2---:R-:W-:-:S03]  /*06e0*/  FFMA R27, R27, R14, R20 ;  /* 0x0000000e1b1b7223 */ /* 0x004fc60000000014 */
[----:B------:R-:W2:Y:S04]  /*06f0*/  LDS R20, [R3+0xf00] ;  /* 0x000f000003147984 */ /* 0x000ea80000000800 */
[----:B------:R-:W3:Y:S01]  /*0700*/  LDS R14, [R3+0xf80] ;  /* 0x000f8000030e7984 */ /* 0x000ee20000000800 */
[----:B------:R-:W-:Y:S01]  /*0710*/  IADD3 R16, PT, PT, R16, 0x1, RZ ;  /* 0x0000000110107810 */ /* 0x000fe20007ffe0ff */
[----:B------:R-:W-:Y:S03]  /*0720*/  BAR.SYNC.DEFER_BLOCKING 0x0 ;  /* 0x0000000000007b1d */ /* 0x000fe60000010000 */
[----:B------:R-:W-:Y:S02]  /*0730*/  ISETP.NE.AND P0, PT, R16, RZ, PT ;  /* 0x000000ff1000720c */ /* 0x000fe40003f05270 */
[----:B------:R-:W-:Y:S01]  /*0740*/  IADD3 R7, PT, PT, R7, 0x20, RZ ;  /* 0x0000002007077810 */ /* 0x000fe20007ffe0ff */
[----:B0-----:R-:W-:-:S04]  /*0750*/  FFMA R15, R12, R15, R27 ;  /* 0x0000000f0c0f7223 */ /* 0x001fc8000000001b */
[----:B-1----:R-:W-:-:S04]  /*0760*/  FFMA R8, R8, R13, R15 ;  /* 0x0000000d08087223 */ /* 0x002fc8000000000f */
[----:B------:R-:W-:-:S04]  /*0770*/  FFMA R9, R29, R9, R8 ;  /* 0x000000091d097223 */ /* 0x000fc80000000008 */
[----:B--2---:R-:W-:Y:S01]  /*0780*/  FFMA R9, R20, R10, R9 ;  /* 0x0000000a14097223 */ /* 0x004fe20000000009 */
[----:B------:R-:W-:Y:S02]  /*0790*/  IADD3 R19, PT, PT, R19, 0x20, RZ ;  /* 0x0000002013137810 */ /* 0x000fe40007ffe0ff */
[----:B------:R-:W-:Y:S01]  /*07a0*/  IADD3 R21, PT, PT, R21, 0x20, RZ ;  /* 0x0000002015157810 */ /* 0x000fe20007ffe0ff */
[----:B---3--:R-:W-:Y:S01]  /*07b0*/  FFMA R27, R14, R11, R9 ;  /* 0x0000000b0e1b7223 */ /* 0x008fe20000000009 */
[----:B------:R-:W-:Y:S01]  /*07c0*/  LEA R17, R6, R17, 0x5 ;  /* 0x0000001106117211 */ /* 0x000fe200078e28ff */
[----:B------:R-:W-:Y:S06]  /*07d0*/  @P0 BRA `(.L_x_1) ;  /* 0xfffffff800840947 */ /* 0x000fec000383ffff */
.L_x_0:
[----:B------:R-:W-:-:S04]  /*07e0*/  VIMNMX R3, PT, PT, R18, R23, !PT ;  /* 0x0000001712037248 */ /* 0x000fc80007fe0100 */
[----:B------:R-:W-:-:S13]  /*07f0*/  ISETP.GE.AND P0, PT, R3, R6, PT ;  /* 0x000000060300720c */ /* 0x000fda0003f06270 */
[----:B------:R-:W-:Y:S05]  /*0800*/  @P0 EXIT ;  /* 0x000000000000094d */ /* 0x000fea0003800000 */
[----:B------:R-:W0:Y:S01]  /*0810*/  LDC.64 R2, c[0x0][0x390] ;  /* 0x0000e400ff027b82 */ /* 0x000e220000000a00 */
[----:B------:R-:W-:-:S04]  /*0820*/  IMAD R23, R18, R6, R23 ;  /* 0x0000000612177224 */ /* 0x000fc800078e0217 */
[----:B0-----:R-:W-:-:S05]  /*0830*/  IMAD.WIDE.U32 R2, R23, 0x4, R2 ;  /* 0x0000000417027825 */ /* 0x001fca00078e0002 */
[----:B------:R-:W-:Y:S01]  /*0840*/  STG.E desc[UR8][R2.64], R27 ;  /* 0x0000001b02007986 */ /* 0x000fe2000c101908 */
[----:B------:R-:W-:Y:S05]  /*0850*/  EXIT ;  /* 0x000000000000794d */ /* 0x000fea0003800000 */
.L_x_2:
[----:B------:R-:W-:-:S00]  /*0860*/  BRA `(.L_x_2) ;  /* 0xfffffffc00fc7947 */ /* 0x000fc0000383ffff */
[----:B------:R-:W-:-:S00]  /*0870*/  NOP ;  /* 0x0000000000007918 */ /* 0x000fc00000000000 */
        /* <DEDUP_REMOVED lines=8> */
.L_x_624:


//--------------------- .text._Z18matmul_tiled_basicILi16EEvPKfS1_Pfi --------------------------
	.section	.text._Z18matmul_tiled_basicILi16EEvPKfS1_Pfi,"ax",@progbits
	.align	128
        .global         _Z18matmul_tiled_basicILi16EEvPKfS1_Pfi
        .type           _Z18matmul_tiled_basicILi16EEvPKfS1_Pfi,@function
        .size           _Z18matmul_tiled_basicILi16EEvPKfS1_Pfi,(.L_x_625 - _Z18matmul_tiled_basicILi16EEvPKfS1_Pfi)
        .other          _Z18matmul_tiled_basicILi16EEvPKfS1_Pfi,@"STO_CUDA_ENTRY STV_DEFAULT"
_Z18matmul_tiled_basicILi16EEvPKfS1_Pfi:
.text._Z18matmul_tiled_basicILi16EEvPKfS1_Pfi:
        /* <DEDUP_REMOVED lines=22> */
[----:B------:R-:W-:Y:S02]  /*0160*/  IMAD R7, R10, 0x10, R7 ;  /* 0x000000100a077824 */ /* 0x000fe400078e0207 */
[----:B------:R-:W-:-:S05]  /*0170*/  IADD3 R19, PT, PT, -R8, RZ, RZ ;  /* 0x000000ff08137210 */ /* 0x000fca0007ffe1ff */
[----:B------:R-:W2:Y:S01]  /*0180*/  LDC.64 R22, c[0x0][0x380] ;  /* 0x0000e000ff167b82 */ /* 0x000ea20000000a00 */
[----:B0-----:R-:W-:Y:S02]  /*0190*/  ULEA UR5, UR6, UR5, 0x18 ;  /* 0x0000000506057291 */ /* 0x001fe4000f8ec0ff */
[----:B------:R-:W-:-:S04]  /*01a0*/  ULEA UR4, UR6, UR4, 0x18 ;  /* 0x0000000406047291 */ /* 0x000fc8000f8ec0ff */
[----:B------:R-:W-:Y:S02]  /*01b0*/  LEA R17, R3, UR5, 0x2 ;  /* 0x0000000503117c11 */ /* 0x000fe4000f8e10ff */
[----:B------:R-:W-:-:S03]  /*01c0*/  LEA R16, R2, UR4, 0x6 ;  /* 0x0000000402107c11 */ /* 0x000fc6000f8e30ff */
[----:B------:R-:W-:Y:S01]  /*01d0*/  IMAD R21, R2, 0x40, R17 ;  /* 0x0000004002157824 */ /* 0x000fe200078e0211 */
[----:B------:R-:W-:-:S07]  /*01e0*/  LEA R20, R3, R16, 0x2 ;  /* 0x0000001003147211 */ /* 0x000fce00078e10ff */
.L_x_4:
        /* <DEDUP_REMOVED lines=11> */
[----:B------:R-:W3:Y:S01]  /*02a0*/  @!P0 LDG.E R24, desc[UR8][R10.64] ;  /* 0x000000080a188981 */ /* 0x000ee2000c1e1900 */
[----:B------:R-:W-:-:S05]  /*02b0*/  VIADD R19, R19, 0x1 ;  /* 0x0000000113137836 */ /* 0x000fca0000000000 */
[----:B------:R-:W-:Y:S02]  /*02c0*/  ISETP.NE.AND P0, PT, R19, RZ, PT ;  /* 0x000000ff1300720c */ /* 0x000fe40003f05270 */
[----:B------:R-:W-:Y:S02]  /*02d0*/  IADD3 R18, PT, PT, R18, 0x10, RZ ;  /* 0x0000001012127810 */ /* 0x000fe40007ffe0ff */
[----:B------:R-:W-:Y:S02]  /*02e0*/  IADD3 R2, PT, PT, R2, 0x10, RZ ;  /* 0x0000001002027810 */ /* 0x000fe40007ffe0ff */
[----:B------:R-:W-:Y:S02]  /*02f0*/  IADD3 R3, PT, PT, R3, 0x10, RZ ;  /* 0x0000001003037810 */ /* 0x000fe40007ffe0ff */
[----:B------:R-:W-:Y:S01]  /*0300*/  LEA R7, R6, R7, 0x4 ;  /* 0x0000000706077211 */ /* 0x000fe200078e20ff */
        /* <DEDUP_REMOVED lines=12> */
[----:B------:R-:W1:Y:S04]  /*03d0*/  LDS R13, [R17+0x100] ;  /* 0x00010000110d7984 */ /* 0x000e680000000800 */
[----:B------:R-:W3:Y:S01]  /*03e0*/  LDS R25, [R17+0x180] ;  /* 0x0001800011197984 */ /* 0x000ee20000000800 */
[----:B--2---:R-:W-:-:S04]  /*03f0*/  FFMA R27, R27, R14, R26 ;  /* 0x0000000e1b1b7223 */ /* 0x004fc8000000001a */
[----:B0-----:R-:W-:Y:S02]  /*0400*/  FFMA R15, R12, R15, R27 ;  /* 0x0000000f0c0f7223 */ /* 0x001fe4000000001b */
[----:B------:R-:W-:Y:S02]  /*0410*/  LDS R27, [R17+0x200] ;  /* 0x00020000111b7984 */ /* 0x000fe40000000800 */
[----:B-1----:R-:W-:Y:S02]  /*0420*/  FFMA R13, R8, R13, R15 ;  /* 0x0000000d080d7223 */ /* 0x002fe4000000000f */
[----:B------:R-:W0:Y:S02]  /*0430*/  LDS R8, [R17+0x1c0] ;  /* 0x0001c00011087984 */ /* 0x000e240000000800 */
[----:B------:R-:W-:Y:S02]  /*0440*/  FFMA R26, R24, R9, R13 ;  /* 0x00000009181a7223 */ /* 0x000fe4000000000d */
[----:B------:R-:W1:Y:S04]  /*0450*/  LDS.128 R12, [R16+0x20] ;  /* 0x00002000100c7984 */ /* 0x000e680000000c00 */
[----:B------:R-:W2:Y:S01]  /*0460*/  LDS R24, [R17+0x240] ;  /* 0x0002400011187984 */ /* 0x000ea20000000800 */
[----:B---3--:R-:W-:-:S03]  /*0470*/  FFMA R9, R25, R10, R26 ;  /* 0x0000000a19097223 */ /* 0x008fc6000000001a */
[----:B------:R-:W3:Y:S01]  /*0480*/  LDS R25, [R17+0x280] ;  /* 0x0002800011197984 */ /* 0x000ee20000000800 */
[----:B0-----:R-:W-:-:S04]  /*0490*/  FFMA R9, R8, R11, R9 ;  /* 0x0000000b08097223 */ /* 0x001fc80000000009 */
[----:B-1----:R-:W-:Y:S02]  /*04a0*/  FFMA R9, R12, R27, R9 ;  /* 0x0000001b0c097223 */ /* 0x002fe40000000009 */
[----:B------:R-:W0:Y:S02]  /*04b0*/  LDS R12, [R17+0x2c0] ;  /* 0x0002c000110c7984 */ /* 0x000e240000000800 */
[----:B--2---:R-:W-:Y:S02]  /*04c0*/  FFMA R24, R24, R13, R9 ;  /* 0x0000000d18187223 */ /* 0x004fe40000000009 */
[----:B------:R-:W-:Y:S04]  /*04d0*/  LDS R13, [R17+0x300] ;  /* 0x00030000110d7984 */ /* 0x000fe80000000800 */
[----:B------:R-:W1:Y:S01]  /*04e0*/  LDS.128 R8, [R16+0x30] ;  /* 0x0000300010087984 */ /* 0x000e620000000c00 */
[----:B---3--:R-:W-:-:S03]  /*04f0*/  FFMA R25, R25, R14, R24 ;  /* 0x0000000e19197223 */ /* 0x008fc60000000018 */
[----:B------:R-:W2:Y:S04]  /*0500*/  LDS R27, [R17+0x340] ;  /* 0x00034000111b7984 */ /* 0x000ea80000000800 */
[----:B------:R-:W3:Y:S04]  /*0510*/  LDS R24, [R17+0x380] ;  /* 0x0003800011187984 */ /* 0x000ee80000000800 */
[----:B------:R-:W4:Y:S01]  /*0520*/  LDS R14, [R17+0x3c0] ;  /* 0x0003c000110e7984 */ /* 0x000f220000000800 */
[----:B0-----:R-:W-:-:S04]  /*0530*/  FFMA R15, R12, R15, R25 ;  /* 0x0000000f0c0f7223 */ /* 0x001fc80000000019 */
[----:B-1----:R-:W-:-:S04]  /*0540*/  FFMA R8, R8, R13, R15 ;  /* 0x0000000d08087223 */ /* 0x002fc8000000000f */
[----:B--2---:R-:W-:-:S04]  /*0550*/  FFMA R9, R27, R9, R8 ;  /* 0x000000091b097223 */ /* 0x004fc80000000008 */
[----:B---3--:R-:W-:-:S04]  /*0560*/  FFMA R9, R24, R10, R9 ;  /* 0x0000000a18097223 */ /* 0x008fc80000000009 */
[----:B----4-:R-:W-:Y:S01]  /*0570*/  FFMA R25, R14, R11, R9 ;  /* 0x0000000b0e197223 */ /* 0x010fe20000000009 */
[----:B------:R-:W-:Y:S06]  /*0580*/  BAR.SYNC.DEFER_BLOCKING 0x0 ;  /* 0x0000000000007b1d */ /* 0x000fec0000010000 */
[----:B------:R-:W-:Y:S05]  /*0590*/  @P0 BRA `(.L_x_4) ;  /* 0xfffffffc00140947 */ /* 0x000fea000383ffff */
.L_x_3:
        /* <DEDUP_REMOVED lines=8> */
.L_x_5:
        /* <DEDUP_REMOVED lines=14> */
.L_x_625:


//--------------------- .text._Z18matmul_tiled_basicILi8EEvPKfS1_Pfi --------------------------
	.section	.text._Z18matmul_tiled_basicILi8EEvPKfS1_Pfi,"ax",@progbits
	.align	128
        .global         _Z18matmul_tiled_basicILi8EEvPKfS1_Pfi
        .type           _Z18matmul_tiled_basicILi8EEvPKfS1_Pfi,@function
        .size           _Z18matmul_tiled_basicILi8EEvPKfS1_Pfi,(.L_x_626 - _Z18matmul_tiled_basicILi8EEvPKfS1_Pfi)
        .other          _Z18matmul_tiled_basicILi8EEvPKfS1_Pfi,@"STO_CUDA_ENTRY STV_DEFAULT"
_Z18matmul_tiled_basicILi8EEvPKfS1_Pfi:
.text._Z18matmul_tiled_basicILi8EEvPKfS1_Pfi:
        /* <DEDUP_REMOVED lines=10> */
[----:B-1----:R-:W-:Y:S01]  /*00a0*/  LEA R24, R24, R3, 0x3 ;  /* 0x0000000318187211 */ /* 0x002fe200078e18ff */
[----:B---3--:R-:W-:-:S10]  /*00b0*/  IMAD R23, R17, 0x8, R2 ;  /* 0x0000000811177824 */ /* 0x008fd400078e0202 */
[----:B--2---:R-:W-:Y:S05]  /*00c0*/  @!P0 BRA `(.L_x_6) ;  /* 0x0000000800308947 */ /* 0x004fea0003800000 */
[----:B------:R-:W0:Y:S01]  /*00d0*/  S2UR UR6, SR_CgaCtaId ;  /* 0x00000000000679c3 */ /* 0x000e220000008800 */
[----:B------:R-:W-:Y:S01]  /*00e0*/  UMOV UR4, 0x400 ;  /* 0x0000040000047882 */ /* 0x000fe20000000000 */
[C---:B------:R-:W-:Y:S01]  /*00f0*/  ISETP.GE.U32.AND P0, PT, R0.reuse, 0x9, PT ;  /* 0x000000090000780c */ /* 0x040fe20003f06070 */
[----:B------:R-:W-:Y:S01]  /*0100*/  UIADD3 UR5, UPT, UPT, UR4, 0x100, URZ ;  /* 0x0000010004057890 */ /* 0x000fe2000fffe0ff */
[----:B------:R-:W-:Y:S01]  /*0110*/  IADD3 R22, PT, PT, R0, 0x7, RZ ;  /* 0x0000000700167810 */ /* 0x000fe20007ffe0ff */
[----:B------:R-:W-:Y:S01]  /*0120*/  IMAD.MOV.U32 R8, RZ, RZ, RZ ;  /* 0x000000ffff087224 */ /* 0x000fe200078e00ff */
[----:B------:R-:W-:Y:S01]  /*0130*/  MOV R25, RZ ;  /* 0x000000ff00197202 */ /* 0x000fe20000000f00 */
[----:B0-----:R-:W-:Y:S02]  /*0140*/  ULEA UR4, UR6, UR4, 0x18 ;  /* 0x0000000406047291 */ /* 0x001fe4000f8ec0ff */
[----:B------:R-:W-:-:S04]  /*0150*/  ULEA UR5, UR6, UR5, 0x18 ;  /* 0x0000000506057291 */ /* 0x000fc8000f8ec0ff */
[C---:B------:R-:W-:Y:S02]  /*0160*/  LEA R4, R3.reuse, UR4, 0x5 ;  /* 0x0000000403047c11 */ /* 0x040fe4000f8e28ff */
[C---:B------:R-:W-:Y:S02]  /*0170*/  LEA R5, R2.reuse, UR5, 0x2 ;  /* 0x0000000502057c11 */ /* 0x040fe4000f8e10ff */
[----:B------:R-:W-:Y:S02]  /*0180*/  LEA R6, R2, R4, 0x2 ;  /* 0x0000000402067211 */ /* 0x000fe400078e10ff */
[----:B------:R-:W-:Y:S01]  /*0190*/  LEA R7, R3, R5, 0x5 ;  /* 0x0000000503077211 */ /* 0x000fe200078e28ff */
[----:B------:R-:W-:Y:S06]  /*01a0*/  @!P0 BRA `(.L_x_7) ;  /* 0x00000004005c8947 */ /* 0x000fec0003800000 */
[C---:B------:R-:W-:Y:S01]  /*01b0*/  VIADD R9, R3.reuse, 0x8 ;  /* 0x0000000803097836 */ /* 0x040fe20000000000 */
[----:B------:R-:W-:Y:S01]  /*01c0*/  SHF.R.U32.HI R8, RZ, 0x3, R22 ;  /* 0x00000003ff087819 */ /* 0x000fe20000011616 */
[-CC-:B------:R-:W-:Y:S01]  /*01d0*/  IMAD R16, R3, R0.reuse, R2.reuse ;  /* 0x0000000003107224 */ /* 0x180fe200078e0202 */
[-C--:B------:R-:W-:Y:S01]  /*01e0*/  ISETP.GE.U32.AND P1, PT, R24, R0.reuse, PT ;  /* 0x000000001800720c */ /* 0x080fe20003f26070 */
[-CC-:B------:R-:W-:Y:S01]  /*01f0*/  IMAD R9, R9, R0.reuse, R2.reuse ;  /* 0x0000000009097224 */ /* 0x180fe200078e0202 */
[----:B------:R-:W-:Y:S01]  /*0200*/  LOP3.LUT R8, R8, 0xffffffe, RZ, 0xc0, !PT ;  /* 0x0ffffffe08087812 */ /* 0x000fe200078ec0ff */
[----:B------:R-:W-:Y:S01]  /*0210*/  IMAD R18, R24, R0, R2 ;  /* 0x0000000018127224 */ /* 0x000fe200078e0202 */
[C---:B------:R-:W-:Y:S01]  /*0220*/  LEA R16, R17.reuse, R16, 0x3 ;  /* 0x0000001011107211 */ /* 0x040fe200078e18ff */
[----:B------:R-:W-:Y:S01]  /*0230*/  IMAD.MOV.U32 R25, RZ, RZ, RZ ;  /* 0x000000ffff197224 */ /* 0x000fe200078e00ff */
[----:B------:R-:W-:Y:S02]  /*0240*/  LEA R17, R17, R9, 0x3 ;  /* 0x0000000911117211 */ /* 0x000fe400078e18ff */
[----:B------:R-:W-:-:S02]  /*0250*/  MOV R19, R2 ;  /* 0x0000000200137202 */ /* 0x000fc40000000f00 */
[----:B------:R-:W-:Y:S02]  /*0260*/  MOV R20, R3 ;  /* 0x0000000300147202 */ /* 0x000fe40000000f00 */
[----:B------:R-:W-:-:S07]  /*0270*/  IADD3 R21, PT, PT, -R8, RZ, RZ ;  /* 0x000000ff08157210 */ /* 0x000fce0007ffe1ff */
.L_x_8:
[----:B------:R-:W0:Y:S01]  /*0280*/  LDC R0, c[0x0][0x398] ;  /* 0x0000e600ff007b82 */ /* 0x000e220000000800 */
[----:B------:R-:W-:Y:S02]  /*0290*/  HFMA2 R29, -RZ, RZ, 0, 0 ;  /* 0x00000000ff1d7431 */ /* 0x000fe400000001ff */
[----:B------:R-:W-:-:S05]  /*02a0*/  IMAD.MOV.U32 R10, RZ, RZ, RZ ;  /* 0x000000ffff0a7224 */ /* 0x000fca00078e00ff */
[----:B------:R-:W1:Y:S01]  /*02b0*/  LDC.64 R26, c[0x0][0x380] ;  /* 0x0000e000ff1a7b82 */ /* 0x000e620000000a00 */
[-C--:B0-----:R-:W-:Y:S02]  /*02c0*/  ISETP.GE.U32.AND P0, PT, R23, R0.reuse, PT ;  /* 0x000000001700720c */ /* 0x081fe40003f06070 */
[-C--:B------:R-:W-:Y:S02]  /*02d0*/  ISETP.GE.OR P2, PT, R19, R0.reuse, P1 ;  /* 0x000000001300720c */ /* 0x080fe40000f46670 */
[----:B------:R-:W-:Y:S01]  /*02e0*/  ISETP.GE.OR P3, PT, R20, R0, P0 ;  /* 0x000000001400720c */ /* 0x000fe20000766670 */
[----:B-1----:R-:W-:-:S10]  /*02f0*/  IMAD.WIDE R26, R18, 0x4, R26 ;  /* 0x00000004121a7825 */ /* 0x002fd400078e021a */
[----:B------:R-:W2:Y:S02]  /*0300*/  @!P2 LDG.E R29, desc[UR8][R26.64] ;  /* 0x000000081a1da981 */ /* 0x000ea4000c1e1900 */
[----:B------:R-:W0:Y:S02]  /*0310*/  @!P3 LDC.64 R8, c[0x0][0x388] ;  /* 0x0000e200ff08bb82 */ /* 0x000e240000000a00 */
        /* <DEDUP_REMOVED lines=8> */
[----:B------:R-:W2:Y:S01]  /*03a0*/  LDS R11, [R5+0x40] ;  /* 0x00004000050b7984 */ /* 0x000ea20000000800 */
[----:B0-----:R-:W-:-:S03]  /*03b0*/  FFMA R28, R12, R28, R25 ;  /* 0x0000001c0c1c7223 */ /* 0x001fc60000000019 */
[----:B------:R-:W0:Y:S01]  /*03c0*/  LDS R12, [R5+0x60] ;  /* 0x00006000050c7984 */ /* 0x000e220000000800 */
[----:B-1----:R-:W-:-:S03]  /*03d0*/  FFMA R28, R9, R13, R28 ;  /* 0x0000000d091c7223 */ /* 0x002fc6000000001c */
[----:B------:R-:W-:Y:S01]  /*03e0*/  LDS R13, [R5+0x80] ;  /* 0x00008000050d7984 */ /* 0x000fe20000000800 */
[----:B--2---:R-:W-:-:S03]  /*03f0*/  FFMA R25, R11, R14, R28 ;  /* 0x0000000e0b197223 */ /* 0x004fc6000000001c */
[----:B------:R-:W1:Y:S01]  /*0400*/  LDS.128 R8, [R4+0x10] ;  /* 0x0000100004087984 */ /* 0x000e620000000c00 */
[----:B0-----:R-:W-:-:S04]  /*0410*/  FFMA R15, R12, R15, R25 ;  /* 0x0000000f0c0f7223 */ /* 0x001fc80000000019 */
[----:B-1----:R-:W-:Y:S01]  /*0420*/  FFMA R14, R8, R13, R15 ;  /* 0x0000000d080e7223 */ /* 0x002fe2000000000f */
[----:B------:R-:W-:Y:S01]  /*0430*/  IADD3 R13, PT, PT, R20, 0x8, RZ ;  /* 0x00000008140d7810 */ /* 0x000fe20007ffe0ff */
[----:B------:R-:W-:Y:S03]  /*0440*/  LDS R15, [R5+0xc0] ;  /* 0x0000c000050f7984 */ /* 0x000fe60000000800 */
[----:B------:R-:W-:Y:S01]  /*0450*/  ISETP.GE.OR P0, PT, R13, R0, P0 ;  /* 0x000000000d00720c */ /* 0x000fe20000706670 */
[----:B------:R-:W-:Y:S01]  /*0460*/  LDS R8, [R5+0xe0] ;  /* 0x0000e00005087984 */ /* 0x000fe20000000800 */
[----:B------:R-:W-:-:S04]  /*0470*/  IADD3 R25, PT, PT, R19, 0x8, RZ ;  /* 0x0000000813197810 */ /* 0x000fc80007ffe0ff */
[----:B------:R-:W-:Y:S02]  /*0480*/  ISETP.GE.OR P2, PT, R25, R0, P1 ;  /* 0x000000001900720c */ /* 0x000fe40000f46670 */
[----:B------:R-:W0:Y:S05]  /*0490*/  LDS R25, [R5+0xa0] ;  /* 0x0000a00005197984 */ /* 0x000e2a0000000800 */
[----:B------:R-:W1:Y:S01]  /*04a0*/  @!P0 LDC.64 R12, c[0x0][0x388] ;  /* 0x0000e200ff0c8b82 */ /* 0x000e620000000a00 */
[----:B------:R-:W-:-:S07]  /*04b0*/  CS2R R28, SRZ ;  /* 0x00000000001c7805 */ /* 0x000fce000001ff00 */
[----:B------:R-:W-:Y:S01]  /*04c0*/  BAR.SYNC.DEFER_BLOCKING 0x0 ;  /* 0x0000000000007b1d */ /* 0x000fe20000010000 */
[----:B-1----:R-:W-:-:S05]  /*04d0*/  @!P0 IMAD.WIDE.U32 R12, R17, 0x4, R12 ;  /* 0x00000004110c8825 */ /* 0x002fca00078e000c */
[----:B------:R-:W2:Y:S04]  /*04e0*/  @!P2 LDG.E R29, desc[UR8][R26.64+0x20] ;  /* 0x000020081a1da981 */ /* 0x000ea8000c1e1900 */
[----:B------:R-:W3:Y:S01]  /*04f0*/  @!P0 LDG.E R28, desc[UR8][R12.64] ;  /* 0x000000080c1c8981 */ /* 0x000ee2000c1e1900 */
[----:B0-----:R-:W-:-:S04]  /*0500*/  FFMA R14, R25, R9, R14 ;  /* 0x00000009190e7223 */ /* 0x001fc8000000000e */
[----:B------:R-:W-:-:S04]  /*0510*/  FFMA R25, R15, R10, R14 ;  /* 0x0000000a0f197223 */ /* 0x000fc8000000000e */
[----:B------:R-:W-:Y:S01]  /*0520*/  FFMA R11, R8, R11, R25 ;  /* 0x0000000b080b7223 */ /* 0x000fe20000000019 */
[----:B------:R-:W-:-:S05]  /*0530*/  VIADD R21, R21, 0x2 ;  /* 0x0000000215157836 */ /* 0x000fca0000000000 */
[----:B------:R-:W-:Y:S01]  /*0540*/  ISETP.NE.AND P0, PT, R21, RZ, PT ;  /* 0x000000ff1500720c */ /* 0x000fe20003f05270 */
[----:B------:R-:W-:Y:S01]  /*0550*/  IMAD R16, R0, 0x10, R16 ;  /* 0x0000001000107824 */ /* 0x000fe200078e0210 */
        /* <DEDUP_REMOVED lines=11> */
[----:B------:R-:W3:Y:S01]  /*0610*/  LDS R26, [R5+0x60] ;  /* 0x00006000051a7984 */ /* 0x000ee20000000800 */
[----:B0-----:R-:W-:-:S03]  /*0620*/  FFMA R12, R12, R9, R11 ;  /* 0x000000090c0c7223 */ /* 0x001fc6000000000b */
[----:B------:R-:W-:Y:S01]  /*0630*/  LDS.128 R8, [R4+0x10] ;  /* 0x0000100004087984 */ /* 0x000fe20000000c00 */
[----:B-1----:R-:W-:-:S03]  /*0640*/  FFMA R12, R27, R13, R12 ;  /* 0x0000000d1b0c7223 */ /* 0x002fc6000000000c */
[----:B------:R-:W0:Y:S01]  /*0650*/  LDS R13, [R5+0x80] ;  /* 0x00008000050d7984 */ /* 0x000e220000000800 */
[----:B--2---:R-:W-:-:S03]  /*0660*/  FFMA R25, R25, R14, R12 ;  /* 0x0000000e19197223 */ /* 0x004fc6000000000c */
[----:B------:R-:W1:Y:S04]  /*0670*/  LDS R27, [R5+0xa0] ;  /* 0x0000a000051b7984 */ /* 0x000e680000000800 */
[----:B------:R-:W2:Y:S01]  /*0680*/  LDS R12, [R5+0xc0] ;  /* 0x0000c000050c7984 */ /* 0x000ea20000000800 */
[----:B---3--:R-:W-:-:S03]  /*0690*/  FFMA R15, R26, R15, R25 ;  /* 0x0000000f1a0f7223 */ /* 0x008fc60000000019 */
[----:B------:R-:W3:Y:S01]  /*06a0*/  LDS R25, [R5+0xe0] ;  /* 0x0000e00005197984 */ /* 0x000ee20000000800 */
[----:B0-----:R-:W-:-:S04]  /*06b0*/  FFMA R8, R8, R13, R15 ;  /* 0x0000000d08087223 */ /* 0x001fc8000000000f */
[----:B-1----:R-:W-:-:S04]  /*06c0*/  FFMA R9, R27, R9, R8 ;  /* 0x000000091b097223 */ /* 0x002fc80000000008 */
[----:B--2---:R-:W-:-:S04]  /*06d0*/  FFMA R10, R12, R10, R9 ;  /* 0x0000000a0c0a7223 */ /* 0x004fc80000000009 */
[----:B---3--:R-:W-:Y:S01]  /*06e0*/  FFMA R25, R25, R11, R10 ;  /* 0x0000000b19197223 */ /* 0x008fe2000000000a */
[----:B------:R-:W-:Y:S06]  /*06f0*/  BAR.SYNC.DEFER_BLOCKING 0x0 ;  /* 0x0000000000007b1d */ /* 0x000fec0000010000 */
[----:B------:R-:W-:Y:S05]  /*0700*/  @P0 BRA `(.L_x_8) ;  /* 0xfffffff800dc0947 */ /* 0x000fea000383ffff */
[----:B------:R-:W-:-:S07]  /*0710*/  LOP3.LUT R8, R22, 0x7ffffff0, RZ, 0xc0, !PT ;  /* 0x7ffffff016087812 */ /* 0x000fce00078ec0ff */
.L_x_7:
[----:B------:R-:W-:-:S13]  /*0720*/  LOP3.LUT P0, RZ, R22, 0x8, RZ, 0xc0, !PT ;  /* 0x0000000816ff7812 */ /* 0x000fda000780c0ff */
[----:B------:R-:W-:Y:S05]  /*0730*/  @!P0 BRA `(.L_x_6) ;  /* 0x0000000000948947 */ /* 0x000fea0003800000 */
[-C--:B------:R-:W-:Y:S02]  /*0740*/  IADD3 R9, PT, PT, R2, R8.reuse, RZ ;  /* 0x0000000802097210 */ /* 0x080fe40007ffe0ff */
[----:B------:R-:W-:Y:S02]  /*0750*/  CS2R R16, SRZ ;  /* 0x0000000000107805 */ /* 0x000fe4000001ff00 */
[----:B------:R-:W-:Y:S02]  /*0760*/  IADD3 R11, PT, PT, R3, R8, RZ ;  /* 0x00000008030b7210 */ /* 0x000fe40007ffe0ff */
[-C--:B------:R-:W-:Y:S02]  /*0770*/  ISETP.GE.AND P0, PT, R9, R0.reuse, PT ;  /* 0x000000000900720c */ /* 0x080fe40003f06270 */
[-C--:B------:R-:W-:Y:S02]  /*0780*/  ISETP.GE.AND P1, PT, R11, R0.reuse, PT ;  /* 0x000000000b00720c */ /* 0x080fe40003f26270 */
[----:B------:R-:W-:-:S02]  /*0790*/  ISETP.GE.U32.OR P0, PT, R24, R0, P0 ;  /* 0x000000001800720c */ /* 0x000fc40000706470 */
[----:B------:R-:W-:-:S11]  /*07a0*/  ISETP.GE.U32.OR P1, PT, R23, R0, P1 ;  /* 0x000000001700720c */ /* 0x000fd60000f26470 */
[----:B------:R-:W0:Y:S01]  /*07b0*/  @!P0 LDC.64 R12, c[0x0][0x380] ;  /* 0x0000e000ff0c8b82 */ /* 0x000e220000000a00 */
[-C--:B------:R-:W-:Y:S02]  /*07c0*/  @!P0 IMAD R9, R24, R0.reuse, R9 ;  /* 0x0000000018098224 */ /* 0x080fe400078e0209 */
[----:B------:R-:W-:-:S05]  /*07d0*/  @!P1 IMAD R11, R11, R0, R23 ;  /* 0x000000000b0b9224 */ /* 0x000fca00078e0217 */
[----:B------:R-:W1:Y:S01]  /*07e0*/  @!P1 LDC.64 R2, c[0x0][0x388] ;  /* 0x0000e200ff029b82 */ /* 0x000e620000000a00 */
[----:B0-----:R-:W-:-:S05]  /*07f0*/  @!P0 IMAD.WIDE R12, R9, 0x4, R12 ;  /* 0x00000004090c8825 */ /* 0x001fca00078e020c */
[----:B------:R-:W2:Y:S01]  /*0800*/  @!P0 LDG.E R17, desc[UR8][R12.64] ;  /* 0x000000080c118981 */ /* 0x000ea2000c1e1900 */
[----:B-1----:R-:W-:-:S05]  /*0810*/  @!P1 IMAD.WIDE.U32 R2, R11, 0x4, R2 ;  /* 0x000000040b029825 */ /* 0x002fca00078e0002 */
        /* <DEDUP_REMOVED lines=8> */
[----:B------:R-:W3:Y:S04]  /*08a0*/  LDS R21, [R5+0x60] ;  /* 0x0000600005157984 */ /* 0x000ee80000000800 */
[----:B------:R-:W-:Y:S04]  /*08b0*/  LDS R22, [R5+0x80] ;  /* 0x0000800005167984 */ /* 0x000fe80000000800 */
[----:B------:R-:W4:Y:S04]  /*08c0*/  LDS.128 R12, [R4+0x10] ;  /* 0x00001000040c7984 */ /* 0x000f280000000c00 */
[----:B------:R-:W5:Y:S04]  /*08d0*/  LDS R3, [R5+0xa0] ;  /* 0x0000a00005037984 */ /* 0x000f680000000800 */
[----:B------:R-:W5:Y:S04]  /*08e0*/  LDS R2, [R5+0xc0] ;  /* 0x0000c00005027984 */ /* 0x000f680000000800 */
[----:B------:R-:W5:Y:S01]  /*08f0*/  LDS R7, [R5+0xe0] ;  /* 0x0000e00005077984 */ /* 0x000f620000000800 */
[----:B0-----:R-:W-:-:S04]  /*0900*/  FFMA R8, R8, R18, R25 ;  /* 0x0000001208087223 */ /* 0x001fc80000000019 */
[----:B-1----:R-:W-:-:S04]  /*0910*/  FFMA R9, R19, R9, R8 ;  /* 0x0000000913097223 */ /* 0x002fc80000000008 */
[----:B--2---:R-:W-:-:S04]  /*0920*/  FFMA R10, R20, R10, R9 ;  /* 0x0000000a140a7223 */ /* 0x004fc80000000009 */
[----:B---3--:R-:W-:-:S04]  /*0930*/  FFMA R11, R21, R11, R10 ;  /* 0x0000000b150b7223 */ /* 0x008fc8000000000a */
[----:B----4-:R-:W-:-:S04]  /*0940*/  FFMA R12, R12, R22, R11 ;  /* 0x000000160c0c7223 */ /* 0x010fc8000000000b */
[----:B-----5:R-:W-:-:S04]  /*0950*/  FFMA R3, R3, R13, R12 ;  /* 0x0000000d03037223 */ /* 0x020fc8000000000c */
[----:B------:R-:W-:-:S04]  /*0960*/  FFMA R2, R2, R14, R3 ;  /* 0x0000000e02027223 */ /* 0x000fc80000000003 */
[----:B------:R-:W-:Y:S01]  /*0970*/  FFMA R25, R7, R15, R2 ;  /* 0x0000000f07197223 */ /* 0x000fe20000000002 */
[----:B------:R-:W-:Y:S06]  /*0980*/  BAR.SYNC.DEFER_BLOCKING 0x0 ;  /* 0x0000000000007b1d */ /* 0x000fec0000010000 */
.L_x_6:
        /* <DEDUP_REMOVED lines=8> */
.L_x_9:
        /* <DEDUP_REMOVED lines=15> */
.L_x_626:


//--------------------- .text._Z21occupancy_test_kernelILi256EEvPfi --------------------------
	.section	.text._Z21occupancy_test_kernelILi256EEvPfi,"ax",@progbits
	.align	128
        .global         _Z21occupancy_test_kernelILi256EEvPfi
        .type           _Z21occupancy_test_kernelILi256EEvPfi,@function
        .size           _Z21occupancy_test_kernelILi256EEvPfi,(.L_x_627 - _Z21occupancy_test_kernelILi256EEvPfi)
        .other          _Z21occupancy_test_kernelILi256EEvPfi,@"STO_CUDA_ENTRY STV_DEFAULT"
_Z21occupancy_test_kernelILi256EEvPfi:
.text._Z21occupancy_test_kernelILi256EEvPfi:
[----:B------:R-:W-:Y:S01]  /*0000*/  LDC R1, c[0x0][0x37c] ;  /* 0x0000df00ff017b82 */ /* 0x000fe20000000800 */
[----:B------:R-:W0:Y:S01]  /*0010*/  S2R R9, SR_CTAID.X ;  /* 0x0000000000097919 */ /* 0x000e220000002500 */
[----:B------:R-:W1:Y:S01]  /*0020*/  LDCU UR4, c[0x0][0x360] ;  /* 0x00006c00ff0477ac */ /* 0x000e620008000800 */
[----:B------:R-:W0:Y:S01]  /*0030*/  S2R R6, SR_TID.X ;  /* 0x0000000000067919 */ /* 0x000e220000002100 */
[----:B------:R-:W2:Y:S01]  /*0040*/  LDCU UR5, c[0x0][0x388] ;  /* 0x00007100ff0577ac */ /* 0x000ea20008000800 */
[----:B-1----:R-:W-:Y:S02]  /*0050*/  IMAD.U32 R0, RZ, RZ, UR4 ;  /* 0x00000004ff007e24 */ /* 0x002fe4000f8e00ff */
[----:B0-----:R-:W-:-:S05]  /*0060*/  IMAD R5, R9, UR4, R6 ;  /* 0x0000000409057c24 */ /* 0x001fca000f8e0206 */
[----:B--2---:R-:W-:-:S13]  /*0070*/  ISETP.GE.AND P0, PT, R5, UR5, PT ;  /* 0x0000000505007c0c */ /* 0x004fda000bf06270 */
[----:B------:R-:W-:Y:S05]  /*0080*/  @P0 EXIT ;  /* 0x000000000000094d */ /* 0x000fea0003800000 */
[----:B------:R-:W0:Y:S01]  /*0090*/  LDC.64 R2, c[0x0][0x380] ;  /* 0x0000e000ff027b82 */ /* 0x000e220000000a00 */
[----:B------:R-:W1:Y:S01]  /*00a0*/  LDCU.64 UR6, c[0x0][0x358] ;  /* 0x00006b00ff0677ac */ /* 0x000e620008000a00 */
[----:B0-----:R-:W-:-:S06]  /*00b0*/  IMAD.WIDE R2, R5, 0x4, R2 ;  /* 0x0000000405027825 */ /* 0x001fcc00078e0202 */
[----:B-1----:R-:W2:Y:S01]  /*00c0*/  LDG.E R2, desc[UR6][R2.64] ;  /* 0x0000000602027981 */ /* 0x002ea2000c1e1900 */
[----:B------:R-:W0:Y:S01]  /*00d0*/  S2UR UR5, SR_CgaCtaId ;  /* 0x00000000000579c3 */ /* 0x000e220000008800 */
[----:B------:R-:W-:Y:S01]  /*00e0*/  UMOV UR4, 0x400 ;  /* 0x0000040000047882 */ /* 0x000fe20000000000 */
[----:B------:R-:W-:Y:S02]  /*00f0*/  ISETP.GE.U32.AND P0, PT, R0, 0x2, PT ;  /* 0x000000020000780c */ /* 0x000fe40003f06070 */
[----:B------:R-:W-:Y:S01]  /*0100*/  ISETP.NE.AND P1, PT, R6, RZ, PT ;  /* 0x000000ff0600720c */ /* 0x000fe20003f25270 */
[----:B0-----:R-:W-:-:S06]  /*0110*/  ULEA UR4, UR5, UR4, 0x18 ;  /* 0x0000000405047291 */ /* 0x001fcc000f8ec0ff */
[----:B------:R-:W-:-:S05]  /*0120*/  LEA R7, R6, UR4, 0x2 ;  /* 0x0000000406077c11 */ /* 0x000fca000f8e10ff */
[----:B--2---:R0:W-:Y:S01]  /*0130*/  STS [R7], R2 ;  /* 0x0000000207007388 */ /* 0x0041e20000000800 */
[----:B------:R-:W-:Y:S06]  /*0140*/  BAR.SYNC.DEFER_BLOCKING 0x0 ;  /* 0x0000000000007b1d */ /* 0x000fec0000010000 */
[----:B------:R-:W-:Y:S05]  /*0150*/  @!P0 BRA `(.L_x_10) ;  /* 0x00000000003c8947 */ /* 0x000fea0003800000 */
[----:B------:R-:W1:Y:S01]  /*0160*/  LDCU UR4, c[0x0][0x388] ;  /* 0x00007100ff0477ac */ /* 0x000e620008000800 */
[----:B------:R-:W-:Y:S01]  /*0170*/  NOP ;  /* 0x0000000000007918 */ /* 0x000fe20000000000 */
.L_x_11:
[----:B------:R-:W-:-:S05]  /*0180*/  SHF.R.U32.HI R8, RZ, 0x1, R0 ;  /* 0x00000001ff087819 */ /* 0x000fca0000011600 */
[----:B0-----:R-:W-:-:S05]  /*0190*/  IMAD.IADD R2, R5, 0x1, R8 ;  /* 0x0000000105027824 */ /* 0x001fca00078e0208 */
[----:B-1----:R-:W-:-:S04]  /*01a0*/  ISETP.GE.AND P0, PT, R2, UR4, PT ;  /* 0x0000000402007c0c */ /* 0x002fc8000bf06270 */
[----:B------:R-:W-:-:S13]  /*01b0*/  ISETP.GE.U32.OR P0, PT, R6, R8, P0 ;  /* 0x000000080600720c */ /* 0x000fda0000706470 */
[----:B------:R-:W-:Y:S01]  /*01c0*/  @!P0 IMAD R2, R8, 0x4, R7 ;  /* 0x0000000408028824 */ /* 0x000fe200078e0207 */
[----:B------:R-:W-:Y:S05]  /*01d0*/  @!P0 LDS R3, [R7] ;  /* 0x0000000007038984 */ /* 0x000fea0000000800 */
[----:B------:R-:W0:Y:S02]  /*01e0*/  @!P0 LDS R2, [R2] ;  /* 0x0000000002028984 */ /* 0x000e240000000800 */
[----:B0-----:R-:W-:-:S05]  /*01f0*/  @!P0 FADD R4, R2, R3 ;  /* 0x0000000302048221 */ /* 0x001fca0000000000 */
[----:B------:R2:W-:Y:S01]  /*0200*/  @!P0 STS [R7], R4 ;  /* 0x0000000407008388 */ /* 0x0005e20000000800 */
[----:B------:R-:W-:Y:S01]  /*0210*/  BAR.SYNC.DEFER_BLOCKING 0x0 ;  /* 0x0000000000007b1d */ /* 0x000fe20000010000 */
[----:B------:R-:W-:Y:S01]  /*0220*/  ISETP.GT.U32.AND P0, PT, R0, 0x3, PT ;  /* 0x000000030000780c */ /* 0x000fe20003f04070 */
[----:B------:R-:W-:-:S12]  /*0230*/  IMAD.MOV.U32 R0, RZ, RZ, R8 ;  /* 0x000000ffff007224 */ /* 0x000fd800078e0008 */
[----:B--2---:R-:W-:Y:S05]  /*0240*/  @P0 BRA `(.L_x_11) ;  /* 0xfffffffc00cc0947 */ /* 0x004fea000383ffff */
.L_x_10:
[----:B------:R-:W-:Y:S05]  /*0250*/  @P1 EXIT ;  /* 0x000000000000194d */ /* 0x000fea0003800000 */
[----:B------:R-:W1:Y:S01]  /*0260*/  S2UR UR5, SR_CgaCtaId ;  /* 0x00000000000579c3 */ /* 0x000e620000008800 */
[----:B------:R-:W-:-:S07]  /*0270*/  UMOV UR4, 0x400 ;  /* 0x0000040000047882 */ /* 0x000fce0000000000 */
[----:B0-----:R-:W0:Y:S01]  /*0280*/  LDC.64 R2, c[0x0][0x380] ;  /* 0x0000e000ff027b82 */ /* 0x001e220000000a00 */
[----:B-1----:R-:W-:Y:S01]  /*0290*/  ULEA UR4, UR5, UR4, 0x18 ;  /* 0x0000000405047291 */ /* 0x002fe2000f8ec0ff */
[----:B0-----:R-:W-:-:S08]  /*02a0*/  IMAD.WIDE.U32 R2, R9, 0x4, R2 ;  /* 0x0000000409027825 */ /* 0x001fd000078e0002 */
[----:B------:R-:W0:Y:S04]  /*02b0*/  LDS R5, [UR4] ;  /* 0x00000004ff057984 */ /* 0x000e280008000800 */
[----:B0-----:R-:W-:Y:S01]  /*02c0*/  STG.E desc[UR6][R2.64], R5 ;  /* 0x0000000502007986 */ /* 0x001fe2000c101906 */
[----:B------:R-:W-:Y:S05]  /*02d0*/  EXIT ;  /* 0x000000000000794d */ /* 0x000fea0003800000 */
.L_x_12:
        /* <DEDUP_REMOVED lines=10> */
.L_x_627:


//--------------------- .text._Z25demonstrate_no_divergencePfi --------------------------
	.section	.text._Z25demonstrate_no_divergencePfi,"ax",@progbits
	.align	128
        .global         _Z25demonstrate_no_divergencePfi
        .type           _Z25demonstrate_no_divergencePfi,@function
        .size           _Z25demonstrate_no_divergencePfi,(.L_x_622 - _Z25demonstrate_no_divergencePfi)
        .other          _Z25demonstrate_no_divergencePfi,@"STO_CUDA_ENTRY STV_DEFAULT"
_Z25demonstrate_no_divergencePfi:
.text._Z25demonstrate_no_divergencePfi:
[----:B------:R-:W-:Y:S01]  /*0000*/  LDC R1, c[0x0][0x37c] ;  /* 0x0000df00ff017b82 */ /* 0x000fe20000000800 */
[----:B------:R-:W0:Y:S07]  /*0010*/  S2R R0, SR_TID.X ;  /* 0x0000000000007919 */ /* 0x000e2e0000002100 */
[----:B------:R-:W0:Y:S01]  /*0020*/  S2UR UR4, SR_CTAID.X ;  /* 0x00000000000479c3 */ /* 0x000e220000002500 */
[----:B------:R-:W1:Y:S07]  /*0030*/  LDCU UR5, c[0x0][0x388] ;  /* 0x00007100ff0577ac */ /* 0x000e6e0008000800 */
[----:B------:R-:W0:Y:S02]  /*0040*/  LDC R5, c[0x0][0x360] ;  /* 0x0000d800ff057b82 */ /* 0x000e240000000800 */
[----:B0-----:R-:W-:-:S05]  /*0050*/  IMAD R5, R5, UR4, R0 ;  /* 0x0000000405057c24 */ /* 0x001fca000f8e0200 */
[----:B-1----:R-:W-:-:S13]  /*0060*/  ISETP.GE.AND P0, PT, R5, UR5, PT ;  /* 0x0000000505007c0c */ /* 0x002fda000bf06270 */
[----:B------:R-:W-:Y:S05]  /*0070*/  @P0 EXIT ;  /* 0x000000000000094d */ /* 0x000fea0003800000 */
[----:B------:R-:W-:Y:S01]  /*0080*/  SHF.R.S32.HI R0, RZ, 0x1f, R5 ;  /* 0x0000001fff007819 */ /* 0x000fe20000011405 */
[----:B------:R-:W0:Y:S03]  /*0090*/  LDCU.64 UR4, c[0x0][0x358] ;  /* 0x00006b00ff0477ac */ /* 0x000e260008000a00 */
[----:B------:R-:W-:-:S04]  /*00a0*/  LEA.HI R0, R0, R5, RZ, 0x5 ;  /* 0x0000000500007211 */ /* 0x000fc800078f28ff */
[----:B------:R-:W-:-:S04]  /*00b0*/  SHF.R.U32.HI R0, RZ, 0x5, R0 ;  /* 0x00000005ff007819 */ /* 0x000fc80000011600 */
[----:B------:R-:W-:-:S04]  /*00c0*/  LOP3.LUT R0, R0, 0x1, RZ, 0xc0, !PT ;  /* 0x0000000100007812 */ /* 0x000fc800078ec0ff */
[----:B------:R-:W-:-:S13]  /*00d0*/  ISETP.NE.U32.AND P0, PT, R0, 0x1, PT ;  /* 0x000000010000780c */ /* 0x000fda0003f05070 */
[----:B0-----:R-:W-:Y:S05]  /*00e0*/  @!P0 BRA `(.L_x_13) ;  /* 0x0000005c00808947 */ /* 0x001fea0003800000 */
[----:B------:R-:W0:Y:S02]  /*00f0*/  LDC.64 R2, c[0x0][0x380] ;  /* 0x0000e000ff027b82 */ /* 0x000e240000000a00 */
[----:B0-----:R-:W-:-:S05]  /*0100*/  IMAD.WIDE R2, R5, 0x4, R2 ;  /* 0x0000000405027825 */ /* 0x001fca00078e0202 */
[----:B------:R-:W2:Y:S01]  /*0110*/  LDG.E R0, desc[UR4][R2.64] ;  /* 0x0000000402007981 */ /* 0x000ea2000c1e1900 */
[----:B------:R-:W-:Y:S01]  /*0120*/  BSSY.RECONVERGENT B0, `(.L_x_14) ;  /* 0x000000d000007945 */ /* 0x000fe20003800200 */
[----:B--2---:R-:W-:-:S04]  /*0130*/  FFMA R0, R0, R0, 1 ;  /* 0x3f80000000007423 */ /* 0x004fc80000000000 */
[----:B------:R0:W1:Y:S01]  /*0140*/  MUFU.RSQ R5, R0 ;  /* 0x0000000000057308 */ /* 0x0000620000001400 */
[----:B------:R-:W-:-:S04]  /*0150*/  IADD3 R4, PT, PT, R0, -0xd000000, RZ ;  /* 0xf300000000047810 */ /* 0x000fc80007ffe0ff */
[----:B------:R-:W-:-:S13]  /*0160*/  ISETP.GT.U32.AND P0, PT, R4, 0x727fffff, PT ;  /* 0x727fffff0400780c */ /* 0x000fda0003f04070 */
[----:B01----:R-:W-:Y:S05]  /*0170*/  @!P0 BRA `(.L_x_15) ;  /* 0x00000000000c8947 */ /* 0x003fea0003800000 */
[----:B------:R-:W-:-:S07]  /*0180*/  MOV R9, 0x1a0 ;  /* 0x000001a000097802 */ /* 0x000fce0000000f00 */
[----:B------:R-:W-:Y:S05]  /*0190*/  CALL.REL.NOINC `($__internal_0_$__cuda_sm20_sqrt_rn_f32_slowpath) ;  /* 0x0000005c006c7944 */ /* 0x000fea0003c00000 */
[----:B------:R-:W-:Y:S05]  /*01a0*/  BRA `(.L_x_16) ;  /* 0x0000000000107947 */ /* 0x000fea0003800000 */
.L_x_15:
[----:B------:R-:W-:Y:S01]  /*01b0*/  FMUL.FTZ R7, R0, R5 ;  /* 0x0000000500077220 */ /* 0x000fe20000410000 */
[----:B------:R-:W-:-:S03]  /*01c0*/  FMUL.FTZ R5, R5, 0.5 ;  /* 0x3f00000005057820 */ /* 0x000fc60000410000 */
[----:B------:R-:W-:-:S04]  /*01d0*/  FFMA R0, -R7, R7, R0 ;  /* 0x0000000707007223 */ /* 0x000fc80000000100 */
[----:B------:R-:W-:-:S07]  /*01e0*/  FFMA R0, R0, R5, R7 ;  /* 0x0000000500007223 */ /* 0x000fce0000000007 */
.L_x_16:
[----:B------:R-:W-:Y:S05]  /*01f0*/  BSYNC.RECONVERGENT B0 ;  /* 0x0000000000007941 */ /* 0x000fea0003800200 */
.L_x_14:
[----:B------:R-:W-:Y:S01]  /*0200*/  FFMA R5, R0, R0, 1 ;  /* 0x3f80000000057423 */ /* 0x000fe20000000000 */
[----:B------:R-:W-:Y:S03]  /*0210*/  BSSY.RECONVERGENT B0, `(.L_x_17) ;  /* 0x000000d000007945 */ /* 0x000fe60003800200 */
[----:B------:R0:W1:Y:S01]  /*0220*/  MUFU.RSQ R4, R5 ;  /* 0x0000000500047308 */ /* 0x0000620000001400 */
[----:B------:R-:W-:-:S04]  /*0230*/  IADD3 R0, PT, PT, R5, -0xd000000, RZ ;  /* 0xf300000005007810 */ /* 0x000fc80007ffe0ff */
[----:B------:R-:W-:-:S13]  /*0240*/  ISETP.GT.U32.AND P0, PT, R0, 0x727fffff, PT ;  /* 0x727fffff0000780c */ /* 0x000fda0003f04070 */
[----:B01----:R-:W-:Y:S05]  /*0250*/  @!P0 BRA `(.L_x_18) ;  /* 0x0000000000108947 */ /* 0x003fea0003800000 */
[----:B------:R-:W-:Y:S02]  /*0260*/  MOV R0, R5 ;  /* 0x0000000500007202 */ /* 0x000fe40000000f00 */
[----:B------:R-:W-:-:S07]  /*0270*/  MOV R9, 0x290 ;  /* 0x0000029000097802 */ /* 0x000fce0000000f00 */
[----:B------:R-:W-:Y:S05]  /*0280*/  CALL.REL.NOINC `($__internal_0_$__cuda_sm20_sqrt_rn_f32_slowpath) ;  /* 0x0000005c00307944 */ /* 0x000fea0003c00000 */
[----:B------:R-:W-:Y:S05]  /*0290*/  BRA `(.L_x_19) ;  /* 0x0000000000107947 */ /* 0x000fea0003800000 */
.L_x_18:
[----:B------:R-:W-:Y:S01]  /*02a0*/  FMUL.FTZ R0, R5, R4 ;  /* 0x0000000405007220 */ /* 0x000fe20000410000 */
[----:B------:R-:W-:-:S03]  /*02b0*/  FMUL.FTZ R4, R4, 0.5 ;  /* 0x3f00000004047820 */ /* 0x000fc60000410000 */
[----:B------:R-:W-:-:S04]  /*02c0*/  FFMA R5, -R0, R0, R5 ;  /* 0x0000000000057223 */ /* 0x000fc80000000105 */
[----:B------:R-:W-:-:S07]  /*02d0*/  FFMA R0, R5, R4, R0 ;  /* 0x0000000405007223 */ /* 0x000fce0000000000 */
.L_x_19:
[----:B------:R-:W-:Y:S05]  /*02e0*/  BSYNC.RECONVERGENT B0 ;  /* 0x0000000000007941 */ /* 0x000fea0003800200 */
.L_x_17:
        /* <DEDUP_REMOVED lines=10> */
.L_x_21:
[----:B------:R-:W-:Y:S01]  /*0390*/  FMUL.FTZ R0, R5, R4 ;  /* 0x0000000405007220 */ /* 0x000fe20000410000 */
[----:B------:R-:W-:-:S03]  /*03a0*/  FMUL.FTZ R4, R4, 0.5 ;  /* 0x3f00000004047820 */ /* 0x000fc60000410000 */
[----:B------:R-:W-:-:S04]  /*03b0*/  FFMA R5, -R0, R0, R5 ;  /* 0x0000000000057223 */ /* 0x000fc80000000105 */
[----:B------:R-:W-:-:S07]  /*03c0*/  FFMA R0, R5, R4, R0 ;  /* 0x0000000405007223 */ /* 0x000fce0000000000 */
.L_x_22:
[----:B------:R-:W-:Y:S05]  /*03d0*/  BSYNC.RECONVERGENT B0 ;  /* 0x0000000000007941 */ /* 0x000fea0003800200 */
.L_x_20:
        /* <DEDUP_REMOVED lines=10> */
.L_x_24:
[----:B------:R-:W-:Y:S01]  /*0480*/  FMUL.FTZ R0, R5, R4 ;  /* 0x0000000405007220 */ /* 0x000fe20000410000 */
[----:B------:R-:W-:-:S03]  /*0490*/  FMUL.FTZ R4, R4, 0.5 ;  /* 0x3f00000004047820 */ /* 0x000fc60000410000 */
[----:B------:R-:W-:-:S04]  /*04a0*/  FFMA R5, -R0, R0, R5 ;  /* 0x0000000000057223 */ /* 0x000fc80000000105 */
[----:B------:R-:W-:-:S07]  /*04b0*/  FFMA R0, R5, R4, R0 ;  /* 0x0000000405007223 */ /* 0x000fce0000000000 */
.L_x_25:
[----:B------:R-:W-:Y:S05]  /*04c0*/  BSYNC.RECONVERGENT B0 ;  /* 0x0000000000007941 */ /* 0x000fea0003800200 */
.L_x_23:
        /* <DEDUP_REMOVED lines=10> */
.L_x_27:
[----:B------:R-:W-:Y:S01]  /*0570*/  FMUL.FTZ R0, R5, R4 ;  /* 0x0000000405007220 */ /* 0x000fe20000410000 */
[----:B------:R-:W-:-:S03]  /*0580*/  FMUL.FTZ R4, R4, 0.5 ;  /* 0x3f00000004047820 */ /* 0x000fc60000410000 */
[----:B------:R-:W-:-:S04]  /*0590*/  FFMA R5, -R0, R0, R5 ;  /* 0x0000000000057223 */ /* 0x000fc80000000105 */
[----:B------:R-:W-:-:S07]  /*05a0*/  FFMA R0, R5, R4, R0 ;  /* 0x0000000405007223 */ /* 0x000fce0000000000 */
.L_x_28:
[----:B------:R-:W-:Y:S05]  /*05b0*/  BSYNC.RECONVERGENT B0 ;  /* 0x0000000000007941 */ /* 0x000fea0003800200 */
.L_x_26:
        /* <DEDUP_REMOVED lines=10> */
.L_x_30:
[----:B------:R-:W-:Y:S01]  /*0660*/  FMUL.FTZ R0, R5, R4 ;  /* 0x0000000405007220 */ /* 0x000fe20000410000 */
[----:B------:R-:W-:-:S03]  /*0670*/  FMUL.FTZ R4, R4, 0.5 ;  /* 0x3f00000004047820 */ /* 0x000fc60000410000 */
[----:B------:R-:W-:-:S04]  /*0680*/  FFMA R5, -R0, R0, R5 ;  /* 0x0000000000057223 */ /* 0x000fc80000000105 */
[----:B------:R-:W-:-:S07]  /*0690*/  FFMA R0, R5, R4, R0 ;  /* 0x0000000405007223 */ /* 0x000fce0000000000 */
.L_x_31:
[----:B------:R-:W-:Y:S05]  /*06a0*/  BSYNC.RECONVERGENT B0 ;  /* 0x0000000000007941 */ /* 0x000fea0003800200 */
.L_x_29:
        /* <DEDUP_REMOVED lines=10> */
.L_x_33:
[----:B------:R-:W-:Y:S01]  /*0750*/  FMUL.FTZ R0, R5, R4 ;  /* 0x0000000405007220 */ /* 0x000fe20000410000 */
[----:B------:R-:W-:-:S03]  /*0760*/  FMUL.FTZ R4, R4, 0.5 ;  /* 0x3f00000004047820 */ /* 0x000fc60000410000 */
[----:B------:R-:W-:-:S04]  /*0770*/  FFMA R5, -R0, R0, R5 ;  /* 0x0000000000057223 */ /* 0x000fc80000000105 */
[----:B------:R-:W-:-:S07]  /*0780*/  FFMA R0, R5, R4, R0 ;  /* 0x0000000405007223 */ /* 0x000fce0000000000 */
.L_x_34:
[----:B------:R-:W-:Y:S05]  /*0790*/  BSYNC.RECONVERGENT B0 ;  /* 0x0000000000007941 */ /* 0x000fea0003800200 */
.L_x_32:
        /* <DEDUP_REMOVED lines=10> */
.L_x_36:
[----:B------:R-:W-:Y:S01]  /*0840*/  FMUL.FTZ R0, R5, R4 ;  /* 0x0000000405007220 */ /* 0x000fe20000410000 */
[----:B------:R-:W-:-:S03]  /*0850*/  FMUL.FTZ R4, R4, 0.5 ;  /* 0x3f00000004047820 */ /* 0x000fc60000410000 */
[----:B------:R-:W-:-:S04]  /*0860*/  FFMA R5, -R0, R0, R5 ;  /* 0x0000000000057223 */ /* 0x000fc80000000105 */
[----:B------:R-:W-:-:S07]  /*0870*/  FFMA R0, R5, R4, R0 ;  /* 0x0000000405007223 */ /* 0x000fce0000000000 */
.L_x_37:
[----:B------:R-:W-:Y:S05]  /*0880*/  BSYNC.RECONVERGENT B0 ;  /* 0x0000000000007941 */ /* 0x000fea0003800200 */
.L_x_35:
        /* <DEDUP_REMOVED lines=10> */
.L_x_39:
[----:B------:R-:W-:Y:S01]  /*0930*/  FMUL.FTZ R0, R5, R4 ;  /* 0x0000000405007220 */ /* 0x000fe20000410000 */
[----:B------:R-:W-:-:S03]  /*0940*/  FMUL.FTZ R4, R4, 0.5 ;  /* 0x3f00000004047820 */ /* 0x000fc60000410000 */
[----:B------:R-:W-:-:S04]  /*0950*/  FFMA R5, -R0, R0, R5 ;  /* 0x0000000000057223 */ /* 0x000fc80000000105 */
[----:B------:R-:W-:-:S07]  /*0960*/  FFMA R0, R5, R4, R0 ;  /* 0x0000000405007223 */ /* 0x000fce0000000000 */
.L_x_40:
[----:B------:R-:W-:Y:S05]  /*0970*/  BSYNC.RECONVERGENT B0 ;  /* 0x0000000000007941 */ /* 0x000fea0003800200 */
.L_x_38:
        /* <DEDUP_REMOVED lines=10> */
.L_x_42:
[----:B------:R-:W-:Y:S01]  /*0a20*/  FMUL.FTZ R0, R5, R4 ;  /* 0x0000000405007220 */ /* 0x000fe20000410000 */
[----:B------:R-:W-:-:S03]  /*0a30*/  FMUL.FTZ R4, R4, 0.5 ;  /* 0x3f00000004047820 */ /* 0x000fc60000410000 */
[----:B------:R-:W-:-:S04]  /*0a40*/  FFMA R5, -R0, R0, R5 ;  /* 0x0000000000057223 */ /* 0x000fc80000000105 */
[----:B------:R-:W-:-:S07]  /*0a50*/  FFMA R0, R5, R4, R0 ;  /* 0x0000000405007223 */ /* 0x000fce0000000000 */
.L_x_43:
[----:B------:R-:W-:Y:S05]  /*0a60*/  BSYNC.RECONVERGENT B0 ;  /* 0x0000000000007941 */ /* 0x000fea0003800200 */
.L_x_41:
        /* <DEDUP_REMOVED lines=10> */
.L_x_45:
[----:B------:R-:W-:Y:S01]  /*0b10*/  FMUL.FTZ R0, R5, R4 ;  /* 0x0000000405007220 */ /* 0x000fe20000410000 */
[----:B------:R-:W-:-:S03]  /*0b20*/  FMUL.FTZ R4, R4, 0.5 ;  /* 0x3f00000004047820 */ /* 0x000fc60000410000 */
[----:B------:R-:W-:-:S04]  /*0b30*/  FFMA R5, -R0, R0, R5 ;  /* 0x0000000000057223 */ /* 0x000fc80000000105 */
[----:B------:R-:W-:-:S07]  /*0b40*/  FFMA R0, R5, R4, R0 ;  /* 0x0000000405007223 */ /* 0x000fce0000000000 */
.L_x_46:
[----:B------:R-:W-:Y:S05]  /*0b50*/  BSYNC.RECONVERGENT B0 ;  /* 0x0000000000007941 */ /* 0x000fea0003800200 */
.L_x_44:
        /* <DEDUP_REMOVED lines=10> */
.L_x_48:
[----:B------:R-:W-:Y:S01]  /*0c00*/  FMUL.FTZ R0, R5, R4 ;  /* 0x0000000405007220 */ /* 0x000fe20000410000 */
[----:B------:R-:W-:-:S03]  /*0c10*/  FMUL.FTZ R4, R4, 0.5 ;  /* 0x3f00000004047820 */ /* 0x000fc60000410000 */
[----:B------:R-:W-:-:S04]  /*0c20*/  FFMA R5, -R0, R0, R5 ;  /* 0x0000000000057223 */ /* 0x000fc80000000105 */
[----:B------:R-:W-:-:S07]  /*0c30*/  FFMA R0, R5, R4, R0 ;  /* 0x0000000405007223 */ /* 0x000fce0000000000 */
.L_x_49:
[----:B------:R-:W-:Y:S05]  /*0c40*/  BSYNC.RECONVERGENT B0 ;  /* 0x0000000000007941 */ /* 0x000fea0003800200 */
.L_x_47:
        /* <DEDUP_REMOVED lines=10> */
.L_x_51:
[----:B------:R-:W-:Y:S01]  /*0cf0*/  FMUL.FTZ R0, R5, R4 ;  /* 0x0000000405007220 */ /* 0x000fe20000410000 */
[----:B------:R-:W-:-:S03]  /*0d00*/  FMUL.FTZ R4, R4, 0.5 ;  /* 0x3f00000004047820 */ /* 0x000fc60000410000 */
[----:B------:R-:W-:-:S04]  /*0d10*/  FFMA R5, -R0, R0, R5 ;  /* 0x0000000000057223 */ /* 0x000fc80000000105 */
[----:B------:R-:W-:-:S07]  /*0d20*/  FFMA R0, R5, R4, R0 ;  /* 0x0000000405007223 */ /* 0x000fce0000000000 */
.L_x_52:
[----:B------:R-:W-:Y:S05]  /*0d30*/  BSYNC.RECONVERGENT B0 ;  /* 0x0000000000007941 */ /* 0x000fea0003800200 */
.L_x_50:
        /* <DEDUP_REMOVED lines=10> */
.L_x_54:
[----:B------:R-:W-:Y:S01]  /*0de0*/  FMUL.FTZ R0, R5, R4 ;  /* 0x0000000405007220 */ /* 0x000fe20000410000 */
[----:B------:R-:W-:-:S03]  /*0df0*/  FMUL.FTZ R4, R4, 0.5 ;  /* 0x3f00000004047820 */ /* 0x000fc60000410000 */
[----:B------:R-:W-:-:S04]  /*0e00*/  FFMA R5, -R0, R0, R5 ;  /* 0x0000000000057223 */ /* 0x000fc80000000105 */
[----:B------:R-:W-:-:S07]  /*0e10*/  FFMA R0, R5, R4, R0 ;  /* 0x0000000405007223 */ /* 0x000fce0000000000 */
.L_x_55:
[----:B------:R-:W-:Y:S05]  /*0e20*/  BSYNC.RECONVERGENT B0 ;  /* 0x0000000000007941 */ /* 0x000fea0003800200 */
.L_x_53:
        /* <DEDUP_REMOVED lines=10> */
.L_x_57:
[----:B------:R-:W-:Y:S01]  /*0ed0*/  FMUL.FTZ R0, R5, R4 ;  /* 0x0000000405007220 */ /* 0x000fe20000410000 */
[----:B------:R-:W-:-:S03]  /*0ee0*/  FMUL.FTZ R4, R4, 0.5 ;  /* 0x3f00000004047820 */ /* 0x000fc60000410000 */
[----:B------:R-:W-:-:S04]  /*0ef0*/  FFMA R5, -R0, R0, R5 ;  /* 0x0000000000057223 */ /* 0x000fc80000000105 */
[----:B------:R-:W-:-:S07]  /*0f00*/  FFMA R0, R5, R4, R0 ;  /* 0x0000000405007223 */ /* 0x000fce0000000000 */
.L_x_58:
[----:B------:R-:W-:Y:S05]  /*0f10*/  BSYNC.RECONVERGENT B0 ;  /* 0x0000000000007941 */ /* 0x000fea0003800200 */
.L_x_56:
        /* <DEDUP_REMOVED lines=10> */
.L_x_60:
[----:B------:R-:W-:Y:S01]  /*0fc0*/  FMUL.FTZ R0, R5, R4 ;  /* 0x0000000405007220 */ /* 0x000fe20000410000 */
[----:B------:R-:W-:-:S03]  /*0fd0*/  FMUL.FTZ R4, R4, 0.5 ;  /* 0x3f00000004047820 */ /* 0x000fc60000410000 */
[----:B------:R-:W-:-:S04]  /*0fe0*/  FFMA R5, -R0, R0, R5 ;  /* 0x0000000000057223 */ /* 0x000fc80000000105 */
[----:B------:R-:W-:-:S07]  /*0ff0*/  FFMA R0, R5, R4, R0 ;  /* 0x0000000405007223 */ /* 0x000fce0000000000 */
.L_x_61:
[----:B------:R-:W-:Y:S05]  /*1000*/  BSYNC.RECONVERGENT B0 ;  /* 0x0000000000007941 */ /* 0x000fea0003800200 */
.L_x_59:
        /* <DEDUP_REMOVED lines=10> */
.L_x_63:
[----:B------:R-:W-:Y:S01]  /*10b0*/  FMUL.FTZ R0, R5, R4 ;  /* 0x0000000405007220 */ /* 0x000fe20000410000 */
[----:B------:R-:W-:-:S03]  /*10c0*/  FMUL.FTZ R4, R4, 0.5 ;  /* 0x3f00000004047820 */ /* 0x000fc60000410000 */
[----:B------:R-:W-:-:S04]  /*10d0*/  FFMA R5, -R0, R0, R5 ;  /* 0x0000000000057223 */ /* 0x000fc80000000105 */
[----:B------:R-:W-:-:S07]  /*10e0*/  FFMA R0, R5, R4, R0 ;  /* 0x0000000405007223 */ /* 0x000fce0000000000 */
.L_x_64:
[----:B------:R-:W-:Y:S05]  /*10f0*/  BSYNC.RECONVERGENT B0 ;  /* 0x0000000000007941 */ /* 0x000fea0003800200 */
.L_x_62:
        /* <DEDUP_REMOVED lines=10> */
.L_x_66:
[----:B------:R-:W-:Y:S01]  /*11a0*/  FMUL.FTZ R0, R5, R4 ;  /* 0x0000000405007220 */ /* 0x000fe20000410000 */
[----:B------:R-:W-:-:S03]  /*11b0*/  FMUL.FTZ R4, R4, 0.5 ;  /* 0x3f00000004047820 */ /* 0x000fc60000410000 */
[----:B------:R-:W-:-:S04]  /*11c0*/  FFMA R5, -R0, R0, R5 ;  /* 0x0000000000057223 */ /* 0x000fc80000000105 */
[----:B------:R-:W-:-:S07]  /*11d0*/  FFMA R0, R5, R4, R0 ;  /* 0x0000000405007223 */ /* 0x000fce0000000000 */
.L_x_67:
[----:B------:R-:W-:Y:S05]  /*11e0*/  BSYNC.RECONVERGENT B0 ;  /* 0x0000000000007941 */ /* 0x000fea0003800200 */
.L_x_65:
        /* <DEDUP_REMOVED lines=10> */
.L_x_69:
[----:B------:R-:W-:Y:S01]  /*1290*/  FMUL.FTZ R0, R5, R4 ;  /* 0x0000000405007220 */ /* 0x000fe20000410000 */
[----:B------:R-:W-:-:S03]  /*12a0*/  FMUL.FTZ R4, R4, 0.5 ;  /* 0x3f00000004047820 */ /* 0x000fc60000410000 */
[----:B------:R-:W-:-:S04]  /*12b0*/  FFMA R5, -R0, R0, R5 ;  /* 0x0000000000057223 */ /* 0x000fc80000000105 */
[----:B------:R-:W-:-:S07]  /*12c0*/  FFMA R0, R5, R4, R0 ;  /* 0x0000000405007223 */ /* 0x000fce0000000000 */
.L_x_70:
[----:B------:R-:W-:Y:S05]  /*12d0*/  BSYNC.RECONVERGENT B0 ;  /* 0x0000000000007941 */ /* 0x000fea0003800200 */
.L_x_68:
        /* <DEDUP_REMOVED lines=10> */
.L_x_72:
[----:B------:R-:W-:Y:S01]  /*1380*/  FMUL.FTZ R0, R5, R4 ;  /* 0x0000000405007220 */ /* 0x000fe20000410000 */
[----:B------:R-:W-:-:S03]  /*1390*/  FMUL.FTZ R4, R4, 0.5 ;  /* 0x3f00000004047820 */ /* 0x000fc60000410000 */
[----:B------:R-:W-:-:S04]  /*13a0*/  FFMA R5, -R0, R0, R5 ;  /* 0x0000000000057223 */ /* 0x000fc80000000105 */
[----:B------:R-:W-:-:S07]  /*13b0*/  FFMA R0, R5, R4, R0 ;  /* 0x0000000405007223 */ /* 0x000fce0000000000 */
.L_x_73:
[----:B------:R-:W-:Y:S05]  /*13c0*/  BSYNC.RECONVERGENT B0 ;  /* 0x0000000000007941 */ /* 0x000fea0003800200 */
.L_x_71:
        /* <DEDUP_REMOVED lines=10> */
.L_x_75:
[----:B------:R-:W-:Y:S01]  /*1470*/  FMUL.FTZ R0, R5, R4 ;  /* 0x0000000405007220 */ /* 0x000fe20000410000 */
[----:B------:R-:W-:-:S03]  /*1480*/  FMUL.FTZ R4, R4, 0.5 ;  /* 0x3f00000004047820 */ /* 0x000fc60000410000 */
[----:B------:R-:W-:-:S04]  /*1490*/  FFMA R5, -R0, R0, R5 ;  /* 0x0000000000057223 */ /* 0x000fc80000000105 */
[----:B------:R-:W-:-:S07]  /*14a0*/  FFMA R0, R5, R4, R0 ;  /* 0x0000000405007223 */ /* 0x000fce0000000000 */
.L_x_76:
[----:B------:R-:W-:Y:S05]  /*14b0*/  BSYNC.RECONVERGENT B0 ;  /* 0x0000000000007941 */ /* 0x000fea0003800200 */
.L_x_74:
        /* <DEDUP_REMOVED lines=10> */
.L_x_78:
[----:B------:R-:W-:Y:S01]  /*1560*/  FMUL.FTZ R0, R5, R4 ;  /* 0x0000000405007220 */ /* 0x000fe20000410000 */
[----:B------:R-:W-:-:S03]  /*1570*/  FMUL.FTZ R4, R4, 0.5 ;  /* 0x3f00000004047820 */ /* 0x000fc60000410000 */
[----:B------:R-:W-:-:S04]  /*1580*/  FFMA R5, -R0, R0, R5 ;  /* 0x0000000000057223 */ /* 0x000fc80000000105 */
[----:B------:R-:W-:-:S07]  /*1590*/  FFMA R0, R5, R4, R0 ;  /* 0x0000000405007223 */ /* 0x000fce0000000000 */
.L_x_79:
[----:B------:R-:W-:Y:S05]  /*15a0*/  BSYNC.RECONVERGENT B0 ;  /* 0x0000000000007941 */ /* 0x000fea0003800200 */
.L_x_77:
        /* <DEDUP_REMOVED lines=10> */
.L_x_81:
[----:B------:R-:W-:Y:S01]  /*1650*/  FMUL.FTZ R0, R5, R4 ;  /* 0x0000000405007220 */ /* 0x000fe20000410000 */
[----:B------:R-:W-:-:S03]  /*1660*/  FMUL.FTZ R4, R4, 0.5 ;  /* 0x3f00000004047820 */ /* 0x000fc60000410000 */
[----:B------:R-:W-:-:S04]  /*1670*/  FFMA R5, -R0, R0, R5 ;  /* 0x0000000000057223 */ /* 0x000fc80000000105 */
[----:B------:R-:W-:-:S07]  /*1680*/  FFMA R0, R5, R4, R0 ;  /* 0x0000000405007223 */ /* 0x000fce0000000000 */
.L_x_82:
[----:B------:R-:W-:Y:S05]  /*1690*/  BSYNC.RECONVERGENT B0 ;  /* 0x0000000000007941 */ /* 0x000fea0003800200 */
.L_x_80:
        /* <DEDUP_REMOVED lines=10> */
.L_x_84:
[----:B------:R-:W-:Y:S01]  /*1740*/  FMUL.FTZ R0, R5, R4 ;  /* 0x0000000405007220 */ /* 0x000fe20000410000 */
[----:B------:R-:W-:-:S03]  /*1750*/  FMUL.FTZ R4, R4, 0.5 ;  /* 0x3f00000004047820 */ /* 0x000fc60000410000 */
[----:B------:R-:W-:-:S04]  /*1760*/  FFMA R5, -R0, R0, R5 ;  /* 0x0000000000057223 */ /* 0x000fc80000000105 */
[----:B------:R-:W-:-:S07]  /*1770*/  FFMA R0, R5, R4, R0 ;  /* 0x0000000405007223 */ /* 0x000fce0000000000 */
.L_x_85:
[----:B------:R-:W-:Y:S05]  /*1780*/  BSYNC.RECONVERGENT B0 ;  /* 0x0000000000007941 */ /* 0x000fea0003800200 */
.L_x_83:
        /* <DEDUP_REMOVED lines=10> */
.L_x_87:
[----:B------:R-:W-:Y:S01]  /*1830*/  FMUL.FTZ R0, R5, R4 ;  /* 0x0000000405007220 */ /* 0x000fe20000410000 */
[----:B------:R-:W-:-:S03]  /*1840*/  FMUL.FTZ R4, R4, 0.5 ;  /* 0x3f00000004047820 */ /* 0x000fc60000410000 */
[----:B------:R-:W-:-:S04]  /*1850*/  FFMA R5, -R0, R0, R5 ;  /* 0x0000000000057223 */ /* 0x000fc80000000105 */
[----:B------:R-:W-:-:S07]  /*1860*/  FFMA R0, R5, R4, R0 ;  /* 0x0000000405007223 */ /* 0x000fce0000000000 */
.L_x_88:
[----:B------:R-:W-:Y:S05]  /*1870*/  BSYNC.RECONVERGENT B0 ;  /* 0x0000000000007941 */ /* 0x000fea0003800200 */
.L_x_86:
        /* <DEDUP_REMOVED lines=10> */
.L_x_90:
[----:B------:R-:W-:Y:S01]  /*1920*/  FMUL.FTZ R0, R5, R4 ;  /* 0x0000000405007220 */ /* 0x000fe20000410000 */
[----:B------:R-:W-:-:S03]  /*1930*/  FMUL.FTZ R4, R4, 0.5 ;  /* 0x3f00000004047820 */ /* 0x000fc60000410000 */
[----:B------:R-:W-:-:S04]  /*1940*/  FFMA R5, -R0, R0, R5 ;  /* 0x0000000000057223 */ /* 0x000fc80000000105 */
[----:B------:R-:W-:-:S07]  /*1950*/  FFMA R0, R5, R4, R0 ;  /* 0x0000000405007223 */ /* 0x000fce0000000000 */
.L_x_91:
[----:B------:R-:W-:Y:S05]  /*1960*/  BSYNC.RECONVERGENT B0 ;  /* 0x0000000000007941 */ /* 0x000fea0003800200 */
.L_x_89:
        /* <DEDUP_REMOVED lines=10> */
.L_x_93:
[----:B------:R-:W-:Y:S01]  /*1a10*/  FMUL.FTZ R0, R5, R4 ;  /* 0x0000000405007220 */ /* 0x000fe20000410000 */
[----:B------:R-:W-:-:S03]  /*1a20*/  FMUL.FTZ R4, R4, 0.5 ;  /* 0x3f00000004047820 */ /* 0x000fc60000410000 */
[----:B------:R-:W-:-:S04]  /*1a30*/  FFMA R5, -R0, R0, R5 ;  /* 0x0000000000057223 */ /* 0x000fc80000000105 */
[----:B------:R-:W-:-:S07]  /*1a40*/  FFMA R0, R5, R4, R0 ;  /* 0x0000000405007223 */ /* 0x000fce0000000000 */
.L_x_94:
[----:B------:R-:W-:Y:S05]  /*1a50*/  BSYNC.RECONVERGENT B0 ;  /* 0x0000000000007941 */ /* 0x000fea0003800200 */
.L_x_92:
        /* <DEDUP_REMOVED lines=10> */
.L_x_96:
[----:B------:R-:W-:Y:S01]  /*1b00*/  FMUL.FTZ R0, R5, R4 ;  /* 0x0000000405007220 */ /* 0x000fe20000410000 */
[----:B------:R-:W-:-:S03]  /*1b10*/  FMUL.FTZ R4, R4, 0.5 ;  /* 0x3f00000004047820 */ /* 0x000fc60000410000 */
[----:B------:R-:W-:-:S04]  /*1b20*/  FFMA R5, -R0, R0, R5 ;  /* 0x0000000000057223 */ /* 0x000fc80000000105 */
[----:B------:R-:W-:-:S07]  /*1b30*/  FFMA R0, R5, R4, R0 ;  /* 0x0000000405007223 */ /* 0x000fce0000000000 */
.L_x_97:
[----:B------:R-:W-:Y:S05]  /*1b40*/  BSYNC.RECONVERGENT B0 ;  /* 0x0000000000007941 */ /* 0x000fea0003800200 */
.L_x_95:
        /* <DEDUP_REMOVED lines=10> */
.L_x_99:
[----:B------:R-:W-:Y:S01]  /*1bf0*/  FMUL.FTZ R0, R5, R4 ;  /* 0x0000000405007220 */ /* 0x000fe20000410000 */
[----:B------:R-:W-:-:S03]  /*1c00*/  FMUL.FTZ R4, R4, 0.5 ;  /* 0x3f00000004047820 */ /* 0x000fc60000410000 */
[----:B------:R-:W-:-:S04]  /*1c10*/  FFMA R5, -R0, R0, R5 ;  /* 0x0000000000057223 */ /* 0x000fc80000000105 */
[----:B------:R-:W-:-:S07]  /*1c20*/  FFMA R0, R5, R4, R0 ;  /* 0x0000000405007223 */ /* 0x000fce0000000000 */
.L_x_100:
[----:B------:R-:W-:Y:S05]  /*1c30*/  BSYNC.RECONVERGENT B0 ;  /* 0x0000000000007941 */ /* 0x000fea0003800200 */
.L_x_98:
        /* <DEDUP_REMOVED lines=10> */
.L_x_102:
[----:B------:R-:W-:Y:S01]  /*1ce0*/  FMUL.FTZ R0, R5, R4 ;  /* 0x0000000405007220 */ /* 0x000fe20000410000 */
[----:B------:R-:W-:-:S03]  /*1cf0*/  FMUL.FTZ R4, R4, 0.5 ;  /* 0x3f00000004047820 */ /* 0x000fc60000410000 */
[----:B------:R-:W-:-:S04]  /*1d00*/  FFMA R5, -R0, R0, R5 ;  /* 0x0000000000057223 */ /* 0x000fc80000000105 */
[----:B------:R-:W-:-:S07]  /*1d10*/  FFMA R0, R5, R4, R0 ;  /* 0x0000000405007223 */ /* 0x000fce0000000000 */
.L_x_103:
[----:B------:R-:W-:Y:S05]  /*1d20*/  BSYNC.RECONVERGENT B0 ;  /* 0x0000000000007941 */ /* 0x000fea0003800200 */
.L_x_101:
        /* <DEDUP_REMOVED lines=10> */
.L_x_105:
[----:B------:R-:W-:Y:S01]  /*1dd0*/  FMUL.FTZ R0, R5, R4 ;  /* 0x0000000405007220 */ /* 0x000fe20000410000 */
[----:B------:R-:W-:-:S03]  /*1de0*/  FMUL.FTZ R4, R4, 0.5 ;  /* 0x3f00000004047820 */ /* 0x000fc60000410000 */
[----:B------:R-:W-:-:S04]  /*1df0*/  FFMA R5, -R0, R0, R5 ;  /* 0x0000000000057223 */ /* 0x000fc80000000105 */
[----:B------:R-:W-:-:S07]  /*1e00*/  FFMA R0, R5, R4, R0 ;  /* 0x0000000405007223 */ /* 0x000fce0000000000 */
.L_x_106:
[----:B------:R-:W-:Y:S05]  /*1e10*/  BSYNC.RECONVERGENT B0 ;  /* 0x0000000000007941 */ /* 0x000fea0003800200 */
.L_x_104:
        /* <DEDUP_REMOVED lines=10> */
.L_x_108:
[----:B------:R-:W-:Y:S01]  /*1ec0*/  FMUL.FTZ R0, R5, R4 ;  /* 0x0000000405007220 */ /* 0x000fe20000410000 */
[----:B------:R-:W-:-:S03]  /*1ed0*/  FMUL.FTZ R4, R4, 0.5 ;  /* 0x3f00000004047820 */ /* 0x000fc60000410000 */
[----:B------:R-:W-:-:S04]  /*1ee0*/  FFMA R5, -R0, R0, R5 ;  /* 0x0000000000057223 */ /* 0x000fc80000000105 */
[----:B------:R-:W-:-:S07]  /*1ef0*/  FFMA R0, R5, R4, R0 ;  /* 0x0000000405007223 */ /* 0x000fce0000000000 */
.L_x_109:
[----:B------:R-:W-:Y:S05]  /*1f00*/  BSYNC.RECONVERGENT B0 ;  /* 0x0000000000007941 */ /* 0x000fea0003800200 */
.L_x_107:
        /* <DEDUP_REMOVED lines=10> */
.L_x_111:
[----:B------:R-:W-:Y:S01]  /*1fb0*/  FMUL.FTZ R0, R5, R4 ;  /* 0x0000000405007220 */ /* 0x000fe20000410000 */
[----:B------:R-:W-:-:S03]  /*1fc0*/  FMUL.FTZ R4, R4, 0.5 ;  /* 0x3f00000004047820 */ /* 0x000fc60000410000 */
[----:B------:R-:W-:-:S04]  /*1fd0*/  FFMA R5, -R0, R0, R5 ;  /* 0x0000000000057223 */ /* 0x000fc80000000105 */
[----:B------:R-:W-:-:S07]  /*1fe0*/  FFMA R0, R5, R4, R0 ;  /* 0x0000000405007223 */ /* 0x000fce0000000000 */
.L_x_112:
[----:B------:R-:W-:Y:S05]  /*1ff0*/  BSYNC.RECONVERGENT B0 ;  /* 0x0000000000007941 */ /* 0x000fea0003800200 */
.L_x_110:
        /* <DEDUP_REMOVED lines=10> */
.L_x_114:
[----:B------:R-:W-:Y:S01]  /*20a0*/  FMUL.FTZ R0, R5, R4 ;  /* 0x0000000405007220 */ /* 0x000fe20000410000 */
[----:B------:R-:W-:-:S03]  /*20b0*/  FMUL.FTZ R4, R4, 0.5 ;  /* 0x3f00000004047820 */ /* 0x000fc60000410000 */
[----:B------:R-:W-:-:S04]  /*20c0*/  FFMA R5, -R0, R0, R5 ;  /* 0x0000000000057223 */ /* 0x000fc80000000105 */
[----:B------:R-:W-:-:S07]  /*20d0*/  FFMA R0, R5, R4, R0 ;  /* 0x0000000405007223 */ /* 0x000fce0000000000 */
.L_x_115:
[----:B------:R-:W-:Y:S05]  /*20e0*/  BSYNC.RECONVERGENT B0 ;  /* 0x0000000000007941 */ /* 0x000fea0003800200 */
.L_x_113:
        /* <DEDUP_REMOVED lines=10> */
.L_x_117:
[----:B------:R-:W-:Y:S01]  /*2190*/  FMUL.FTZ R0, R5, R4 ;  /* 0x0000000405007220 */ /* 0x000fe20000410000 */
[----:B------:R-:W-:-:S03]  /*21a0*/  FMUL.FTZ R4, R4, 0.5 ;  /* 0x3f00000004047820 */ /* 0x000fc60000410000 */
[----:B------:R-:W-:-:S04]  /*21b0*/  FFMA R5, -R0, R0, R5 ;  /* 0x0000000000057223 */ /* 0x000fc80000000105 */
[----:B------:R-:W-:-:S07]  /*21c0*/  FFMA R0, R5, R4, R0 ;  /* 0x0000000405007223 */ /* 0x000fce0000000000 */
.L_x_118:
[----:B------:R-:W-:Y:S05]  /*21d0*/  BSYNC.RECONVERGENT B0 ;  /* 0x0000000000007941 */ /* 0x000fea0003800200 */
.L_x_116:
        /* <DEDUP_REMOVED lines=10> */
.L_x_120:
[----:B------:R-:W-:Y:S01]  /*2280*/  FMUL.FTZ R0, R5, R4 ;  /* 0x0000000405007220 */ /* 0x000fe20000410000 */
[----:B------:R-:W-:-:S03]  /*2290*/  FMUL.FTZ R4, R4, 0.5 ;  /* 0x3f00000004047820 */ /* 0x000fc60000410000 */
[----:B------:R-:W-:-:S04]  /*22a0*/  FFMA R5, -R0, R0, R5 ;  /* 0x0000000000057223 */ /* 0x000fc80000000105 */
[----:B------:R-:W-:-:S07]  /*22b0*/  FFMA R0, R5, R4, R0 ;  /* 0x0000000405007223 */ /* 0x000fce0000000000 */
.L_x_121:
[----:B------:R-:W-:Y:S05]  /*22c0*/  BSYNC.RECONVERGENT B0 ;  /* 0x0000000000007941 */ /* 0x000fea0003800200 */
.L_x_119:
        /* <DEDUP_REMOVED lines=10> */
.L_x_123:
[----:B------:R-:W-:Y:S01]  /*2370*/  FMUL.FTZ R0, R5, R4 ;  /* 0x0000000405007220 */ /* 0x000fe20000410000 */
[----:B------:R-:W-:-:S03]  /*2380*/  FMUL.FTZ R4, R4, 0.5 ;  /* 0x3f00000004047820 */ /* 0x000fc60000410000 */
[----:B------:R-:W-:-:S04]  /*2390*/  FFMA R5, -R0, R0, R5 ;  /* 0x0000000000057223 */ /* 0x000fc80000000105 */
[----:B------:R-:W-:-:S07]  /*23a0*/  FFMA R0, R5, R4, R0 ;  /* 0x0000000405007223 */ /* 0x000fce0000000000 */
.L_x_124:
[----:B------:R-:W-:Y:S05]  /*23b0*/  BSYNC.RECONVERGENT B0 ;  /* 0x0000000000007941 */ /* 0x000fea0003800200 */
.L_x_122:
        /* <DEDUP_REMOVED lines=10> */
.L_x_126:
[----:B------:R-:W-:Y:S01]  /*2460*/  FMUL.FTZ R0, R5, R4 ;  /* 0x0000000405007220 */ /* 0x000fe20000410000 */
[----:B------:R-:W-:-:S03]  /*2470*/  FMUL.FTZ R4, R4, 0.5 ;  /* 0x3f00000004047820 */ /* 0x000fc60000410000 */
[----:B------:R-:W-:-:S04]  /*2480*/  FFMA R5, -R0, R0, R5 ;  /* 0x0000000000057223 */ /* 0x000fc80000000105 */
[----:B------:R-:W-:-:S07]  /*2490*/  FFMA R0, R5, R4, R0 ;  /* 0x0000000405007223 */ /* 0x000fce0000000000 */
.L_x_127:
[----:B------:R-:W-:Y:S05]  /*24a0*/  BSYNC.RECONVERGENT B0 ;  /* 0x0000000000007941 */ /* 0x000fea0003800200 */
.L_x_125:
        /* <DEDUP_REMOVED lines=10> */
.L_x_129:
[----:B------:R-:W-:Y:S01]  /*2550*/  FMUL.FTZ R0, R5, R4 ;  /* 0x0000000405007220 */ /* 0x000fe20000410000 */
[----:B------:R-:W-:-:S03]  /*2560*/  FMUL.FTZ R4, R4, 0.5 ;  /* 0x3f00000004047820 */ /* 0x000fc60000410000 */
[----:B------:R-:W-:-:S04]  /*2570*/  FFMA R5, -R0, R0, R5 ;  /* 0x0000000000057223 */ /* 0x000fc80000000105 */
[----:B------:R-:W-:-:S07]  /*2580*/  FFMA R0, R5, R4, R0 ;  /* 0x0000000405007223 */ /* 0x000fce0000000000 */
.L_x_130:
[----:B------:R-:W-:Y:S05]  /*2590*/  BSYNC.RECONVERGENT B0 ;  /* 0x0000000000007941 */ /* 0x000fea0003800200 */
.L_x_128:
        /* <DEDUP_REMOVED lines=10> */
.L_x_132:
[----:B------:R-:W-:Y:S01]  /*2640*/  FMUL.FTZ R0, R5, R4 ;  /* 0x0000000405007220 */ /* 0x000fe20000410000 */
[----:B------:R-:W-:-:S03]  /*2650*/  FMUL.FTZ R4, R4, 0.5 ;  /* 0x3f00000004047820 */ /* 0x000fc60000410000 */
[----:B------:R-:W-:-:S04]  /*2660*/  FFMA R5, -R0, R0, R5 ;  /* 0x0000000000057223 */ /* 0x000fc80000000105 */
[----:B------:R-:W-:-:S07]  /*2670*/  FFMA R0, R5, R4, R0 ;  /* 0x0000000405007223 */ /* 0x000fce0000000000 */
.L_x_133:
[----:B------:R-:W-:Y:S05]  /*2680*/  BSYNC.RECONVERGENT B0 ;  /* 0x0000000000007941 */ /* 0x000fea0003800200 */
.L_x_131:
        /* <DEDUP_REMOVED lines=10> */
.L_x_135:
[----:B------:R-:W-:Y:S01]  /*2730*/  FMUL.FTZ R0, R5, R4 ;  /* 0x0000000405007220 */ /* 0x000fe20000410000 */
[----:B------:R-:W-:-:S03]  /*2740*/  FMUL.FTZ R4, R4, 0.5 ;  /* 0x3f00000004047820 */ /* 0x000fc60000410000 */
[----:B------:R-:W-:-:S04]  /*2750*/  FFMA R5, -R0, R0, R5 ;  /* 0x0000000000057223 */ /* 0x000fc80000000105 */
[----:B------:R-:W-:-:S07]  /*2760*/  FFMA R0, R5, R4, R0 ;  /* 0x0000000405007223 */ /* 0x000fce0000000000 */
.L_x_136:
[----:B------:R-:W-:Y:S05]  /*2770*/  BSYNC.RECONVERGENT B0 ;  /* 0x0000000000007941 */ /* 0x000fea0003800200 */
.L_x_134:
        /* <DEDUP_REMOVED lines=10> */
.L_x_138:
[----:B------:R-:W-:Y:S01]  /*2820*/  FMUL.FTZ R0, R5, R4 ;  /* 0x0000000405007220 */ /* 0x000fe20000410000 */
[----:B------:R-:W-:-:S03]  /*2830*/  FMUL.FTZ R4, R4, 0.5 ;  /* 0x3f00000004047820 */ /* 0x000fc60000410000 */
[----:B------:R-:W-:-:S04]  /*2840*/  FFMA R5, -R0, R0, R5 ;  /* 0x0000000000057223 */ /* 0x000fc80000000105 */
[----:B------:R-:W-:-:S07]  /*2850*/  FFMA R0, R5, R4, R0 ;  /* 0x0000000405007223 */ /* 0x000fce0000000000 */
.L_x_139:
[----:B------:R-:W-:Y:S05]  /*2860*/  BSYNC.RECONVERGENT B0 ;  /* 0x0000000000007941 */ /* 0x000fea0003800200 */
.L_x_137:
        /* <DEDUP_REMOVED lines=10> */
.L_x_141:
[----:B------:R-:W-:Y:S01]  /*2910*/  FMUL.FTZ R0, R5, R4 ;  /* 0x0000000405007220 */ /* 0x000fe20000410000 */
[----:B------:R-:W-:-:S03]  /*2920*/  FMUL.FTZ R4, R4, 0.5 ;  /* 0x3f00000004047820 */ /* 0x000fc60000410000 */
[----:B------:R-:W-:-:S04]  /*2930*/  FFMA R5, -R0, R0, R5 ;  /* 0x0000000000057223 */ /* 0x000fc80000000105 */
[----:B------:R-:W-:-:S07]  /*2940*/  FFMA R0, R5, R4, R0 ;  /* 0x0000000405007223 */ /* 0x000fce0000000000 */
.L_x_142:
[----:B------:R-:W-:Y:S05]  /*2950*/  BSYNC.RECONVERGENT B0 ;  /* 0x0000000000007941 */ /* 0x000fea0003800200 */
.L_x_140:
        /* <DEDUP_REMOVED lines=10> */
.L_x_144:
[----:B------:R-:W-:Y:S01]  /*2a00*/  FMUL.FTZ R0, R5, R4 ;  /* 0x0000000405007220 */ /* 0x000fe20000410000 */
[----:B------:R-:W-:-:S03]  /*2a10*/  FMUL.FTZ R4, R4, 0.5 ;  /* 0x3f00000004047820 */ /* 0x000fc60000410000 */
[----:B------:R-:W-:-:S04]  /*2a20*/  FFMA R5, -R0, R0, R5 ;  /* 0x0000000000057223 */ /* 0x000fc80000000105 */
[----:B------:R-:W-:-:S07]  /*2a30*/  FFMA R0, R5, R4, R0 ;  /* 0x0000000405007223 */ /* 0x000fce0000000000 */
.L_x_145:
[----:B------:R-:W-:Y:S05]  /*2a40*/  BSYNC.RECONVERGENT B0 ;  /* 0x0000000000007941 */ /* 0x000fea0003800200 */
.L_x_143:
        /* <DEDUP_REMOVED lines=10> */
.L_x_147:
[----:B------:R-:W-:Y:S01]  /*2af0*/  FMUL.FTZ R0, R5, R4 ;  /* 0x0000000405007220 */ /* 0x000fe20000410000 */
[----:B------:R-:W-:-:S03]  /*2b00*/  FMUL.FTZ R4, R4, 0.5 ;  /* 0x3f00000004047820 */ /* 0x000fc60000410000 */
[----:B------:R-:W-:-:S04]  /*2b10*/  FFMA R5, -R0, R0, R5 ;  /* 0x0000000000057223 */ /* 0x000fc80000000105 */
[----:B------:R-:W-:-:S07]  /*2b20*/  FFMA R0, R5, R4, R0 ;  /* 0x0000000405007223 */ /* 0x000fce0000000000 */
.L_x_148:
[----:B------:R-:W-:Y:S05]  /*2b30*/  BSYNC.RECONVERGENT B0 ;  /* 0x0000000000007941 */ /* 0x000fea0003800200 */
.L_x_146:
        /* <DEDUP_REMOVED lines=10> */
.L_x_150:
[----:B------:R-:W-:Y:S01]  /*2be0*/  FMUL.FTZ R0, R5, R4 ;  /* 0x0000000405007220 */ /* 0x000fe20000410000 */
[----:B------:R-:W-:-:S03]  /*2bf0*/  FMUL.FTZ R4, R4, 0.5 ;  /* 0x3f00000004047820 */ /* 0x000fc60000410000 */
[----:B------:R-:W-:-:S04]  /*2c00*/  FFMA R5, -R0, R0, R5 ;  /* 0x0000000000057223 */ /* 0x000fc80000000105 */
[----:B------:R-:W-:-:S07]  /*2c10*/  FFMA R0, R5, R4, R0 ;  /* 0x0000000405007223 */ /* 0x000fce0000000000 */
.L_x_151:
[----:B------:R-:W-:Y:S05]  /*2c20*/  BSYNC.RECONVERGENT B0 ;  /* 0x0000000000007941 */ /* 0x000fea0003800200 */
.L_x_149:
        /* <DEDUP_REMOVED lines=10> */
.L_x_153:
[----:B------:R-:W-:Y:S01]  /*2cd0*/  FMUL.FTZ R0, R5, R4 ;  /* 0x0000000405007220 */ /* 0x000fe20000410000 */
[----:B------:R-:W-:-:S03]  /*2ce0*/  FMUL.FTZ R4, R4, 0.5 ;  /* 0x3f00000004047820 */ /* 0x000fc60000410000 */
[----:B------:R-:W-:-:S04]  /*2cf0*/  FFMA R5, -R0, R0, R5 ;  /* 0x0000000000057223 */ /* 0x000fc80000000105 */
[----:B------:R-:W-:-:S07]  /*2d00*/  FFMA R0, R5, R4, R0 ;  /* 0x0000000405007223 */ /* 0x000fce0000000000 */
.L_x_154:
[----:B------:R-:W-:Y:S05]  /*2d10*/  BSYNC.RECONVERGENT B0 ;  /* 0x0000000000007941 */ /* 0x000fea0003800200 */
.L_x_152:
        /* <DEDUP_REMOVED lines=10> */
.L_x_156:
[----:B------:R-:W-:Y:S01]  /*2dc0*/  FMUL.FTZ R0, R5, R4 ;  /* 0x0000000405007220 */ /* 0x000fe20000410000 */
[----:B------:R-:W-:-:S03]  /*2dd0*/  FMUL.FTZ R4, R4, 0.5 ;  /* 0x3f00000004047820 */ /* 0x000fc60000410000 */
[----:B------:R-:W-:-:S04]  /*2de0*/  FFMA R5, -R0, R0, R5 ;  /* 0x0000000000057223 */ /* 0x000fc80000000105 */
[----:B------:R-:W-:-:S07]  /*2df0*/  FFMA R0, R5, R4, R0 ;  /* 0x0000000405007223 */ /* 0x000fce0000000000 */
.L_x_157:
[----:B------:R-:W-:Y:S05]  /*2e00*/  BSYNC.RECONVERGENT B0 ;  /* 0x0000000000007941 */ /* 0x000fea0003800200 */
.L_x_155:
        /* <DEDUP_REMOVED lines=10> */
.L_x_159:
[----:B------:R-:W-:Y:S01]  /*2eb0*/  FMUL.FTZ R0, R5, R4 ;  /* 0x0000000405007220 */ /* 0x000fe20000410000 */
[----:B------:R-:W-:-:S03]  /*2ec0*/  FMUL.FTZ R4, R4, 0.5 ;  /* 0x3f00000004047820 */ /* 0x000fc60000410000 */
[----:B------:R-:W-:-:S04]  /*2ed0*/  FFMA R5, -R0, R0, R5 ;  /* 0x0000000000057223 */ /* 0x000fc80000000105 */
[----:B------:R-:W-:-:S07]  /*2ee0*/  FFMA R0, R5, R4, R0 ;  /* 0x0000000405007223 */ /* 0x000fce0000000000 */
.L_x_160:
[----:B------:R-:W-:Y:S05]  /*2ef0*/  BSYNC.RECONVERGENT B0 ;  /* 0x0000000000007941 */ /* 0x000fea0003800200 */
.L_x_158:
        /* <DEDUP_REMOVED lines=10> */
.L_x_162:
[----:B------:R-:W-:Y:S01]  /*2fa0*/  FMUL.FTZ R0, R5, R4 ;  /* 0x0000000405007220 */ /* 0x000fe20000410000 */
[----:B------:R-:W-:-:S03]  /*2fb0*/  FMUL.FTZ R4, R4, 0.5 ;  /* 0x3f00000004047820 */ /* 0x000fc60000410000 */
[----:B------:R-:W-:-:S04]  /*2fc0*/  FFMA R5, -R0, R0, R5 ;  /* 0x0000000000057223 */ /* 0x000fc80000000105 */
[----:B------:R-:W-:-:S07]  /*2fd0*/  FFMA R0, R5, R4, R0 ;  /* 0x0000000405007223 */ /* 0x000fce0000000000 */
.L_x_163:
[----:B------:R-:W-:Y:S05]  /*2fe0*/  BSYNC.RECONVERGENT B0 ;  /* 0x0000000000007941 */ /* 0x000fea0003800200 */
.L_x_161:
        /* <DEDUP_REMOVED lines=10> */
.L_x_165:
[----:B------:R-:W-:Y:S01]  /*3090*/  FMUL.FTZ R0, R5, R4 ;  /* 0x0000000405007220 */ /* 0x000fe20000410000 */
[----:B------:R-:W-:-:S03]  /*30a0*/  FMUL.FTZ R4, R4, 0.5 ;  /* 0x3f00000004047820 */ /* 0x000fc60000410000 */
[----:B------:R-:W-:-:S04]  /*30b0*/  FFMA R5, -R0, R0, R5 ;  /* 0x0000000000057223 */ /* 0x000fc80000000105 */
[----:B------:R-:W-:-:S07]  /*30c0*/  FFMA R0, R5, R4, R0 ;  /* 0x0000000405007223 */ /* 0x000fce0000000000 */
.L_x_166:
[----:B------:R-:W-:Y:S05]  /*30d0*/  BSYNC.RECONVERGENT B0 ;  /* 0x0000000000007941 */ /* 0x000fea0003800200 */
.L_x_164:
        /* <DEDUP_REMOVED lines=10> */
.L_x_168:
[----:B------:R-:W-:Y:S01]  /*3180*/  FMUL.FTZ R0, R5, R4 ;  /* 0x0000000405007220 */ /* 0x000fe20000410000 */
[----:B------:R-:W-:-:S03]  /*3190*/  FMUL.FTZ R4, R4, 0.5 ;  /* 0x3f00000004047820 */ /* 0x000fc60000410000 */
[----:B------:R-:W-:-:S04]  /*31a0*/  FFMA R5, -R0, R0, R5 ;  /* 0x0000000000057223 */ /* 0x000fc80000000105 */
[----:B------:R-:W-:-:S07]  /*31b0*/  FFMA R0, R5, R4, R0 ;  /* 0x0000000405007223 */ /* 0x000fce0000000000 */
.L_x_169:
[----:B------:R-:W-:Y:S05]  /*31c0*/  BSYNC.RECONVERGENT B0 ;  /* 0x0000000000007941 */ /* 0x000fea0003800200 */
.L_x_167:
        /* <DEDUP_REMOVED lines=10> */
.L_x_171:
[----:B------:R-:W-:Y:S01]  /*3270*/  FMUL.FTZ R0, R5, R4 ;  /* 0x0000000405007220 */ /* 0x000fe20000410000 */
[----:B------:R-:W-:-:S03]  /*3280*/  FMUL.FTZ R4, R4, 0.5 ;  /* 0x3f00000004047820 */ /* 0x000fc60000410000 */
[----:B------:R-:W-:-:S04]  /*3290*/  FFMA R5, -R0, R0, R5 ;  /* 0x0000000000057223 */ /* 0x000fc80000000105 */
[----:B------:R-:W-:-:S07]  /*32a0*/  FFMA R0, R5, R4, R0 ;  /* 0x0000000405007223 */ /* 0x000fce0000000000 */
.L_x_172:
[----:B------:R-:W-:Y:S05]  /*32b0*/  BSYNC.RECONVERGENT B0 ;  /* 0x0000000000007941 */ /* 0x000fea0003800200 */
.L_x_170:
        /* <DEDUP_REMOVED lines=10> */
.L_x_174:
[----:B------:R-:W-:Y:S01]  /*3360*/  FMUL.FTZ R0, R5, R4 ;  /* 0x0000000405007220 */ /* 0x000fe20000410000 */
[----:B------:R-:W-:-:S03]  /*3370*/  FMUL.FTZ R4, R4, 0.5 ;  /* 0x3f00000004047820 */ /* 0x000fc60000410000 */
[----:B------:R-:W-:-:S04]  /*3380*/  FFMA R5, -R0, R0, R5 ;  /* 0x0000000000057223 */ /* 0x000fc80000000105 */
[----:B------:R-:W-:-:S07]  /*3390*/  FFMA R0, R5, R4, R0 ;  /* 0x0000000405007223 */ /* 0x000fce0000000000 */
.L_x_175:
[----:B------:R-:W-:Y:S05]  /*33a0*/  BSYNC.RECONVERGENT B0 ;  /* 0x0000000000007941 */ /* 0x000fea0003800200 */
.L_x_173:
        /* <DEDUP_REMOVED lines=10> */
.L_x_177:
[----:B------:R-:W-:Y:S01]  /*3450*/  FMUL.FTZ R0, R5, R4 ;  /* 0x0000000405007220 */ /* 0x000fe20000410000 */
[----:B------:R-:W-:-:S03]  /*3460*/  FMUL.FTZ R4, R4, 0.5 ;  /* 0x3f00000004047820 */ /* 0x000fc60000410000 */
[----:B------:R-:W-:-:S04]  /*3470*/  FFMA R5, -R0, R0, R5 ;  /* 0x0000000000057223 */ /* 0x000fc80000000105 */
[----:B------:R-:W-:-:S07]  /*3480*/  FFMA R0, R5, R4, R0 ;  /* 0x0000000405007223 */ /* 0x000fce0000000000 */
.L_x_178:
[----:B------:R-:W-:Y:S05]  /*3490*/  BSYNC.RECONVERGENT B0 ;  /* 0x0000000000007941 */ /* 0x000fea0003800200 */
.L_x_176:
        /* <DEDUP_REMOVED lines=10> */
.L_x_180:
[----:B------:R-:W-:Y:S01]  /*3540*/  FMUL.FTZ R0, R5, R4 ;  /* 0x0000000405007220 */ /* 0x000fe20000410000 */
[----:B------:R-:W-:-:S03]  /*3550*/  FMUL.FTZ R4, R4, 0.5 ;  /* 0x3f00000004047820 */ /* 0x000fc60000410000 */
[----:B------:R-:W-:-:S04]  /*3560*/  FFMA R5, -R0, R0, R5 ;  /* 0x0000000000057223 */ /* 0x000fc80000000105 */
[----:B------:R-:W-:-:S07]  /*3570*/  FFMA R0, R5, R4, R0 ;  /* 0x0000000405007223 */ /* 0x000fce0000000000 */
.L_x_181:
[----:B------:R-:W-:Y:S05]  /*3580*/  BSYNC.RECONVERGENT B0 ;  /* 0x0000000000007941 */ /* 0x000fea0003800200 */
.L_x_179:
        /* <DEDUP_REMOVED lines=10> */
.L_x_183:
[----:B------:R-:W-:Y:S01]  /*3630*/  FMUL.FTZ R0, R5, R4 ;  /* 0x0000000405007220 */ /* 0x000fe20000410000 */
[----:B------:R-:W-:-:S03]  /*3640*/  FMUL.FTZ R4, R4, 0.5 ;  /* 0x3f00000004047820 */ /* 0x000fc60000410000 */
[----:B------:R-:W-:-:S04]  /*3650*/  FFMA R5, -R0, R0, R5 ;  /* 0x0000000000057223 */ /* 0x000fc80000000105 */
[----:B------:R-:W-:-:S07]  /*3660*/  FFMA R0, R5, R4, R0 ;  /* 0x0000000405007223 */ /* 0x000fce0000000000 */
.L_x_184:
[----:B------:R-:W-:Y:S05]  /*3670*/  BSYNC.RECONVERGENT B0 ;  /* 0x0000000000007941 */ /* 0x000fea0003800200 */
.L_x_182:
        /* <DEDUP_REMOVED lines=10> */
.L_x_186:
[----:B------:R-:W-:Y:S01]  /*3720*/  FMUL.FTZ R0, R5, R4 ;  /* 0x0000000405007220 */ /* 0x000fe20000410000 */
[----:B------:R-:W-:-:S03]  /*3730*/  FMUL.FTZ R4, R4, 0.5 ;  /* 0x3f00000004047820 */ /* 0x000fc60000410000 */
[----:B------:R-:W-:-:S04]  /*3740*/  FFMA R5, -R0, R0, R5 ;  /* 0x0000000000057223 */ /* 0x000fc80000000105 */
[----:B------:R-:W-:-:S07]  /*3750*/  FFMA R0, R5, R4, R0 ;  /* 0x0000000405007223 */ /* 0x000fce0000000000 */
.L_x_187:
[----:B------:R-:W-:Y:S05]  /*3760*/  BSYNC.RECONVERGENT B0 ;  /* 0x0000000000007941 */ /* 0x000fea0003800200 */
.L_x_185:
        /* <DEDUP_REMOVED lines=10> */
.L_x_189:
[----:B------:R-:W-:Y:S01]  /*3810*/  FMUL.FTZ R0, R5, R4 ;  /* 0x0000000405007220 */ /* 0x000fe20000410000 */
[----:B------:R-:W-:-:S03]  /*3820*/  FMUL.FTZ R4, R4, 0.5 ;  /* 0x3f00000004047820 */ /* 0x000fc60000410000 */
[----:B------:R-:W-:-:S04]  /*3830*/  FFMA R5, -R0, R0, R5 ;  /* 0x0000000000057223 */ /* 0x000fc80000000105 */
[----:B------:R-:W-:-:S07]  /*3840*/  FFMA R0, R5, R4, R0 ;  /* 0x0000000405007223 */ /* 0x000fce0000000000 */
.L_x_190:
[----:B------:R-:W-:Y:S05]  /*3850*/  BSYNC.RECONVERGENT B0 ;  /* 0x0000000000007941 */ /* 0x000fea0003800200 */
.L_x_188:
        /* <DEDUP_REMOVED lines=10> */
.L_x_192:
[----:B------:R-:W-:Y:S01]  /*3900*/  FMUL.FTZ R0, R5, R4 ;  /* 0x0000000405007220 */ /* 0x000fe20000410000 */
[----:B------:R-:W-:-:S03]  /*3910*/  FMUL.FTZ R4, R4, 0.5 ;  /* 0x3f00000004047820 */ /* 0x000fc60000410000 */
[----:B------:R-:W-:-:S04]  /*3920*/  FFMA R5, -R0, R0, R5 ;  /* 0x0000000000057223 */ /* 0x000fc80000000105 */
[----:B------:R-:W-:-:S07]  /*3930*/  FFMA R0, R5, R4, R0 ;  /* 0x0000000405007223 */ /* 0x000fce0000000000 */
.L_x_193:
[----:B------:R-:W-:Y:S05]  /*3940*/  BSYNC.RECONVERGENT B0 ;  /* 0x0000000000007941 */ /* 0x000fea0003800200 */
.L_x_191:
        /* <DEDUP_REMOVED lines=10> */
.L_x_195:
[----:B------:R-:W-:Y:S01]  /*39f0*/  FMUL.FTZ R0, R5, R4 ;  /* 0x0000000405007220 */ /* 0x000fe20000410000 */
[----:B------:R-:W-:-:S03]  /*3a00*/  FMUL.FTZ R4, R4, 0.5 ;  /* 0x3f00000004047820 */ /* 0x000fc60000410000 */
[----:B------:R-:W-:-:S04]  /*3a10*/  FFMA R5, -R0, R0, R5 ;  /* 0x0000000000057223 */ /* 0x000fc80000000105 */
[----:B------:R-:W-:-:S07]  /*3a20*/  FFMA R0, R5, R4, R0 ;  /* 0x0000000405007223 */ /* 0x000fce0000000000 */
.L_x_196:
[----:B------:R-:W-:Y:S05]  /*3a30*/  BSYNC.RECONVERGENT B0 ;  /* 0x0000000000007941 */ /* 0x000fea0003800200 */
.L_x_194:
        /* <DEDUP_REMOVED lines=10> */
.L_x_198:
[----:B------:R-:W-:Y:S01]  /*3ae0*/  FMUL.FTZ R0, R5, R4 ;  /* 0x0000000405007220 */ /* 0x000fe20000410000 */
[----:B------:R-:W-:-:S03]  /*3af0*/  FMUL.FTZ R4, R4, 0.5 ;  /* 0x3f00000004047820 */ /* 0x000fc60000410000 */
[----:B------:R-:W-:-:S04]  /*3b00*/  FFMA R5, -R0, R0, R5 ;  /* 0x0000000000057223 */ /* 0x000fc80000000105 */
[----:B------:R-:W-:-:S07]  /*3b10*/  FFMA R0, R5, R4, R0 ;  /* 0x0000000405007223 */ /* 0x000fce0000000000 */
.L_x_199:
[----:B------:R-:W-:Y:S05]  /*3b20*/  BSYNC.RECONVERGENT B0 ;  /* 0x0000000000007941 */ /* 0x000fea0003800200 */
.L_x_197:
        /* <DEDUP_REMOVED lines=10> */
.L_x_201:
[----:B------:R-:W-:Y:S01]  /*3bd0*/  FMUL.FTZ R0, R5, R4 ;  /* 0x0000000405007220 */ /* 0x000fe20000410000 */
[----:B------:R-:W-:-:S03]  /*3be0*/  FMUL.FTZ R4, R4, 0.5 ;  /* 0x3f00000004047820 */ /* 0x000fc60000410000 */
[----:B------:R-:W-:-:S04]  /*3bf0*/  FFMA R5, -R0, R0, R5 ;  /* 0x0000000000057223 */ /* 0x000fc80000000105 */
[----:B------:R-:W-:-:S07]  /*3c00*/  FFMA R0, R5, R4, R0 ;  /* 0x0000000405007223 */ /* 0x000fce0000000000 */
.L_x_202:
[----:B------:R-:W-:Y:S05]  /*3c10*/  BSYNC.RECONVERGENT B0 ;  /* 0x0000000000007941 */ /* 0x000fea0003800200 */
.L_x_200:
        /* <DEDUP_REMOVED lines=10> */
.L_x_204:
[----:B------:R-:W-:Y:S01]  /*3cc0*/  FMUL.FTZ R0, R5, R4 ;  /* 0x0000000405007220 */ /* 0x000fe20000410000 */
[----:B------:R-:W-:-:S03]  /*3cd0*/  FMUL.FTZ R4, R4, 0.5 ;  /* 0x3f00000004047820 */ /* 0x000fc60000410000 */
[----:B------:R-:W-:-:S04]  /*3ce0*/  FFMA R5, -R0, R0, R5 ;  /* 0x0000000000057223 */ /* 0x000fc80000000105 */
[----:B------:R-:W-:-:S07]  /*3cf0*/  FFMA R0, R5, R4, R0 ;  /* 0x0000000405007223 */ /* 0x000fce0000000000 */
.L_x_205:
[----:B------:R-:W-:Y:S05]  /*3d00*/  BSYNC.RECONVERGENT B0 ;  /* 0x0000000000007941 */ /* 0x000fea0003800200 */
.L_x_203:
        /* <DEDUP_REMOVED lines=10> */
.L_x_207:
[----:B------:R-:W-:Y:S01]  /*3db0*/  FMUL.FTZ R0, R5, R4 ;  /* 0x0000000405007220 */ /* 0x000fe20000410000 */
[----:B------:R-:W-:-:S03]  /*3dc0*/  FMUL.FTZ R4, R4, 0.5 ;  /* 0x3f00000004047820 */ /* 0x000fc60000410000 */
[----:B------:R-:W-:-:S04]  /*3dd0*/  FFMA R5, -R0, R0, R5 ;  /* 0x0000000000057223 */ /* 0x000fc80000000105 */
[----:B------:R-:W-:-:S07]  /*3de0*/  FFMA R0, R5, R4, R0 ;  /* 0x0000000405007223 */ /* 0x000fce0000000000 */
.L_x_208:
[----:B------:R-:W-:Y:S05]  /*3df0*/  BSYNC.RECONVERGENT B0 ;  /* 0x0000000000007941 */ /* 0x000fea0003800200 */
.L_x_206:
        /* <DEDUP_REMOVED lines=10> */
.L_x_210:
[----:B------:R-:W-:Y:S01]  /*3ea0*/  FMUL.FTZ R0, R5, R4 ;  /* 0x0000000405007220 */ /* 0x000fe20000410000 */
[----:B------:R-:W-:-:S03]  /*3eb0*/  FMUL.FTZ R4, R4, 0.5 ;  /* 0x3f00000004047820 */ /* 0x000fc60000410000 */
[----:B------:R-:W-:-:S04]  /*3ec0*/  FFMA R5, -R0, R0, R5 ;  /* 0x0000000000057223 */ /* 0x000fc80000000105 */
[----:B------:R-:W-:-:S07]  /*3ed0*/  FFMA R0, R5, R4, R0 ;  /* 0x0000000405007223 */ /* 0x000fce0000000000 */
.L_x_211:
[----:B------:R-:W-:Y:S05]  /*3ee0*/  BSYNC.RECONVERGENT B0 ;  /* 0x0000000000007941 */ /* 0x000fea0003800200 */
.L_x_209:
        /* <DEDUP_REMOVED lines=10> */
.L_x_213:
[----:B------:R-:W-:Y:S01]  /*3f90*/  FMUL.FTZ R0, R5, R4 ;  /* 0x0000000405007220 */ /* 0x000fe20000410000 */
[----:B------:R-:W-:-:S03]  /*3fa0*/  FMUL.FTZ R4, R4, 0.5 ;  /* 0x3f00000004047820 */ /* 0x000fc60000410000 */
[----:B------:R-:W-:-:S04]  /*3fb0*/  FFMA R5, -R0, R0, R5 ;  /* 0x0000000000057223 */ /* 0x000fc80000000105 */
[----:B------:R-:W-:-:S07]  /*3fc0*/  FFMA R0, R5, R4, R0 ;  /* 0x0000000405007223 */ /* 0x000fce0000000000 */
.L_x_214:
[----:B------:R-:W-:Y:S05]  /*3fd0*/  BSYNC.RECONVERGENT B0 ;  /* 0x0000000000007941 */ /* 0x000fea0003800200 */
.L_x_212:
        /* <DEDUP_REMOVED lines=10> */
.L_x_216:
[----:B------:R-:W-:Y:S01]  /*4080*/  FMUL.FTZ R0, R5, R4 ;  /* 0x0000000405007220 */ /* 0x000fe20000410000 */
[----:B------:R-:W-:-:S03]  /*4090*/  FMUL.FTZ R4, R4, 0.5 ;  /* 0x3f00000004047820 */ /* 0x000fc60000410000 */
[----:B------:R-:W-:-:S04]  /*40a0*/  FFMA R5, -R0, R0, R5 ;  /* 0x0000000000057223 */ /* 0x000fc80000000105 */
[----:B------:R-:W-:-:S07]  /*40b0*/  FFMA R0, R5, R4, R0 ;  /* 0x0000000405007223 */ /* 0x000fce0000000000 */
.L_x_217:
[----:B------:R-:W-:Y:S05]  /*40c0*/  BSYNC.RECONVERGENT B0 ;  /* 0x0000000000007941 */ /* 0x000fea0003800200 */
.L_x_215:
        /* <DEDUP_REMOVED lines=10> */
.L_x_219:
[----:B------:R-:W-:Y:S01]  /*4170*/  FMUL.FTZ R0, R5, R4 ;  /* 0x0000000405007220 */ /* 0x000fe20000410000 */
[----:B------:R-:W-:-:S03]  /*4180*/  FMUL.FTZ R4, R4, 0.5 ;  /* 0x3f00000004047820 */ /* 0x000fc60000410000 */
[----:B------:R-:W-:-:S04]  /*4190*/  FFMA R5, -R0, R0, R5 ;  /* 0x0000000000057223 */ /* 0x000fc80000000105 */
[----:B------:R-:W-:-:S07]  /*41a0*/  FFMA R0, R5, R4, R0 ;  /* 0x0000000405007223 */ /* 0x000fce0000000000 */
.L_x_220:
[----:B------:R-:W-:Y:S05]  /*41b0*/  BSYNC.RECONVERGENT B0 ;  /* 0x0000000000007941 */ /* 0x000fea0003800200 */
.L_x_218:
        /* <DEDUP_REMOVED lines=10> */
.L_x_222:
[----:B------:R-:W-:Y:S01]  /*4260*/  FMUL.FTZ R0, R5, R4 ;  /* 0x0000000405007220 */ /* 0x000fe20000410000 */
[----:B------:R-:W-:-:S03]  /*4270*/  FMUL.FTZ R4, R4, 0.5 ;  /* 0x3f00000004047820 */ /* 0x000fc60000410000 */
[----:B------:R-:W-:-:S04]  /*4280*/  FFMA R5, -R0, R0, R5 ;  /* 0x0000000000057223 */ /* 0x000fc80000000105 */
[----:B------:R-:W-:-:S07]  /*4290*/  FFMA R0, R5, R4, R0 ;  /* 0x0000000405007223 */ /* 0x000fce0000000000 */
.L_x_223:
[----:B------:R-:W-:Y:S05]  /*42a0*/  BSYNC.RECONVERGENT B0 ;  /* 0x0000000000007941 */ /* 0x000fea0003800200 */
.L_x_221:
        /* <DEDUP_REMOVED lines=10> */
.L_x_225:
[----:B------:R-:W-:Y:S01]  /*4350*/  FMUL.FTZ R0, R5, R4 ;  /* 0x0000000405007220 */ /* 0x000fe20000410000 */
[----:B------:R-:W-:-:S03]  /*4360*/  FMUL.FTZ R4, R4, 0.5 ;  /* 0x3f00000004047820 */ /* 0x000fc60000410000 */
[----:B------:R-:W-:-:S04]  /*4370*/  FFMA R5, -R0, R0, R5 ;  /* 0x0000000000057223 */ /* 0x000fc80000000105 */
[----:B------:R-:W-:-:S07]  /*4380*/  FFMA R0, R5, R4, R0 ;  /* 0x0000000405007223 */ /* 0x000fce0000000000 */
.L_x_226:
[----:B------:R-:W-:Y:S05]  /*4390*/  BSYNC.RECONVERGENT B0 ;  /* 0x0000000000007941 */ /* 0x000fea0003800200 */
.L_x_224:
        /* <DEDUP_REMOVED lines=10> */
.L_x_228:
[----:B------:R-:W-:Y:S01]  /*4440*/  FMUL.FTZ R0, R5, R4 ;  /* 0x0000000405007220 */ /* 0x000fe20000410000 */
[----:B------:R-:W-:-:S03]  /*4450*/  FMUL.FTZ R4, R4, 0.5 ;  /* 0x3f00000004047820 */ /* 0x000fc60000410000 */
[----:B------:R-:W-:-:S04]  /*4460*/  FFMA R5, -R0, R0, R5 ;  /* 0x0000000000057223 */ /* 0x000fc80000000105 */
[----:B------:R-:W-:-:S07]  /*4470*/  FFMA R0, R5, R4, R0 ;  /* 0x0000000405007223 */ /* 0x000fce0000000000 */
.L_x_229:
[----:B------:R-:W-:Y:S05]  /*4480*/  BSYNC.RECONVERGENT B0 ;  /* 0x0000000000007941 */ /* 0x000fea0003800200 */
.L_x_227:
        /* <DEDUP_REMOVED lines=10> */
.L_x_231:
[----:B------:R-:W-:Y:S01]  /*4530*/  FMUL.FTZ R0, R5, R4 ;  /* 0x0000000405007220 */ /* 0x000fe20000410000 */
[----:B------:R-:W-:-:S03]  /*4540*/  FMUL.FTZ R4, R4, 0.5 ;  /* 0x3f00000004047820 */ /* 0x000fc60000410000 */
[----:B------:R-:W-:-:S04]  /*4550*/  FFMA R5, -R0, R0, R5 ;  /* 0x0000000000057223 */ /* 0x000fc80000000105 */
[----:B------:R-:W-:-:S07]  /*4560*/  FFMA R0, R5, R4, R0 ;  /* 0x0000000405007223 */ /* 0x000fce0000000000 */
.L_x_232:
[----:B------:R-:W-:Y:S05]  /*4570*/  BSYNC.RECONVERGENT B0 ;  /* 0x0000000000007941 */ /* 0x000fea0003800200 */
.L_x_230:
        /* <DEDUP_REMOVED lines=10> */
.L_x_234:
[----:B------:R-:W-:Y:S01]  /*4620*/  FMUL.FTZ R0, R5, R4 ;  /* 0x0000000405007220 */ /* 0x000fe20000410000 */
[----:B------:R-:W-:-:S03]  /*4630*/  FMUL.FTZ R4, R4, 0.5 ;  /* 0x3f00000004047820 */ /* 0x000fc60000410000 */
[----:B------:R-:W-:-:S04]  /*4640*/  FFMA R5, -R0, R0, R5 ;  /* 0x0000000000057223 */ /* 0x000fc80000000105 */
[----:B------:R-:W-:-:S07]  /*4650*/  FFMA R0, R5, R4, R0 ;  /* 0x0000000405007223 */ /* 0x000fce0000000000 */
.L_x_235:
[----:B------:R-:W-:Y:S05]  /*4660*/  BSYNC.RECONVERGENT B0 ;  /* 0x0000000000007941 */ /* 0x000fea0003800200 */
.L_x_233:
        /* <DEDUP_REMOVED lines=10> */
.L_x_237:
[----:B------:R-:W-:Y:S01]  /*4710*/  FMUL.FTZ R0, R5, R4 ;  /* 0x0000000405007220 */ /* 0x000fe20000410000 */
[----:B------:R-:W-:-:S03]  /*4720*/  FMUL.FTZ R4, R4, 0.5 ;  /* 0x3f00000004047820 */ /* 0x000fc60000410000 */
[----:B------:R-:W-:-:S04]  /*4730*/  FFMA R5, -R0, R0, R5 ;  /* 0x0000000000057223 */ /* 0x000fc80000000105 */
[----:B------:R-:W-:-:S07]  /*4740*/  FFMA R0, R5, R4, R0 ;  /* 0x0000000405007223 */ /* 0x000fce0000000000 */
.L_x_238:
[----:B------:R-:W-:Y:S05]  /*4750*/  BSYNC.RECONVERGENT B0 ;  /* 0x0000000000007941 */ /* 0x000fea0003800200 */
.L_x_236:
        /* <DEDUP_REMOVED lines=10> */
.L_x_240:
[----:B------:R-:W-:Y:S01]  /*4800*/  FMUL.FTZ R0, R5, R4 ;  /* 0x0000000405007220 */ /* 0x000fe20000410000 */
[----:B------:R-:W-:-:S03]  /*4810*/  FMUL.FTZ R4, R4, 0.5 ;  /* 0x3f00000004047820 */ /* 0x000fc60000410000 */
[----:B------:R-:W-:-:S04]  /*4820*/  FFMA R5, -R0, R0, R5 ;  /* 0x0000000000057223 */ /* 0x000fc80000000105 */
[----:B------:R-:W-:-:S07]  /*4830*/  FFMA R0, R5, R4, R0 ;  /* 0x0000000405007223 */ /* 0x000fce0000000000 */
.L_x_241:
[----:B------:R-:W-:Y:S05]  /*4840*/  BSYNC.RECONVERGENT B0 ;  /* 0x0000000000007941 */ /* 0x000fea0003800200 */
.L_x_239:
        /* <DEDUP_REMOVED lines=10> */
.L_x_243:
[----:B------:R-:W-:Y:S01]  /*48f0*/  FMUL.FTZ R0, R5, R4 ;  /* 0x0000000405007220 */ /* 0x000fe20000410000 */
[----:B------:R-:W-:-:S03]  /*4900*/  FMUL.FTZ R4, R4, 0.5 ;  /* 0x3f00000004047820 */ /* 0x000fc60000410000 */
[----:B------:R-:W-:-:S04]  /*4910*/  FFMA R5, -R0, R0, R5 ;  /* 0x0000000000057223 */ /* 0x000fc80000000105 */
[----:B------:R-:W-:-:S07]  /*4920*/  FFMA R0, R5, R4, R0 ;  /* 0x0000000405007223 */ /* 0x000fce0000000000 */
.L_x_244:
[----:B------:R-:W-:Y:S05]  /*4930*/  BSYNC.RECONVERGENT B0 ;  /* 0x0000000000007941 */ /* 0x000fea0003800200 */
.L_x_242:
        /* <DEDUP_REMOVED lines=10> */
.L_x_246:
[----:B------:R-:W-:Y:S01]  /*49e0*/  FMUL.FTZ R0, R5, R4 ;  /* 0x0000000405007220 */ /* 0x000fe20000410000 */
[----:B------:R-:W-:-:S03]  /*49f0*/  FMUL.FTZ R4, R4, 0.5 ;  /* 0x3f00000004047820 */ /* 0x000fc60000410000 */
[----:B------:R-:W-:-:S04]  /*4a00*/  FFMA R5, -R0, R0, R5 ;  /* 0x0000000000057223 */ /* 0x000fc80000000105 */
[----:B------:R-:W-:-:S07]  /*4a10*/  FFMA R0, R5, R4, R0 ;  /* 0x0000000405007223 */ /* 0x000fce0000000000 */
.L_x_247:
[----:B------:R-:W-:Y:S05]  /*4a20*/  BSYNC.RECONVERGENT B0 ;  /* 0x0000000000007941 */ /* 0x000fea0003800200 */
.L_x_245:
        /* <DEDUP_REMOVED lines=10> */
.L_x_249:
[----:B------:R-:W-:Y:S01]  /*4ad0*/  FMUL.FTZ R0, R5, R4 ;  /* 0x0000000405007220 */ /* 0x000fe20000410000 */
[----:B------:R-:W-:-:S03]  /*4ae0*/  FMUL.FTZ R4, R4, 0.5 ;  /* 0x3f00000004047820 */ /* 0x000fc60000410000 */
[----:B------:R-:W-:-:S04]  /*4af0*/  FFMA R5, -R0, R0, R5 ;  /* 0x0000000000057223 */ /* 0x000fc80000000105 */
[----:B------:R-:W-:-:S07]  /*4b00*/  FFMA R0, R5, R4, R0 ;  /* 0x0000000405007223 */ /* 0x000fce0000000000 */
.L_x_250:
[----:B------:R-:W-:Y:S05]  /*4b10*/  BSYNC.RECONVERGENT B0 ;  /* 0x0000000000007941 */ /* 0x000fea0003800200 */
.L_x_248:
        /* <DEDUP_REMOVED lines=10> */
.L_x_252:
[----:B------:R-:W-:Y:S01]  /*4bc0*/  FMUL.FTZ R0, R5, R4 ;  /* 0x0000000405007220 */ /* 0x000fe20000410000 */
[----:B------:R-:W-:-:S03]  /*4bd0*/  FMUL.FTZ R4, R4, 0.5 ;  /* 0x3f00000004047820 */ /* 0x000fc60000410000 */
[----:B------:R-:W-:-:S04]  /*4be0*/  FFMA R5, -R0, R0, R5 ;  /* 0x0000000000057223 */ /* 0x000fc80000000105 */
[----:B------:R-:W-:-:S07]  /*4bf0*/  FFMA R0, R5, R4, R0 ;  /* 0x0000000405007223 */ /* 0x000fce0000000000 */
.L_x_253:
[----:B------:R-:W-:Y:S05]  /*4c00*/  BSYNC.RECONVERGENT B0 ;  /* 0x0000000000007941 */ /* 0x000fea0003800200 */
.L_x_251:
        /* <DEDUP_REMOVED lines=10> */
.L_x_255:
[----:B------:R-:W-:Y:S01]  /*4cb0*/  FMUL.FTZ R0, R5, R4 ;  /* 0x0000000405007220 */ /* 0x000fe20000410000 */
[----:B------:R-:W-:-:S03]  /*4cc0*/  FMUL.FTZ R4, R4, 0.5 ;  /* 0x3f00000004047820 */ /* 0x000fc60000410000 */
[----:B------:R-:W-:-:S04]  /*4cd0*/  FFMA R5, -R0, R0, R5 ;  /* 0x0000000000057223 */ /* 0x000fc80000000105 */
[----:B------:R-:W-:-:S07]  /*4ce0*/  FFMA R0, R5, R4, R0 ;  /* 0x0000000405007223 */ /* 0x000fce0000000000 */
.L_x_256:
[----:B------:R-:W-:Y:S05]  /*4cf0*/  BSYNC.RECONVERGENT B0 ;  /* 0x0000000000007941 */ /* 0x000fea0003800200 */
.L_x_254:
        /* <DEDUP_REMOVED lines=10> */
.L_x_258:
[----:B------:R-:W-:Y:S01]  /*4da0*/  FMUL.FTZ R0, R5, R4 ;  /* 0x0000000405007220 */ /* 0x000fe20000410000 */
[----:B------:R-:W-:-:S03]  /*4db0*/  FMUL.FTZ R4, R4, 0.5 ;  /* 0x3f00000004047820 */ /* 0x000fc60000410000 */
[----:B------:R-:W-:-:S04]  /*4dc0*/  FFMA R5, -R0, R0, R5 ;  /* 0x0000000000057223 */ /* 0x000fc80000000105 */
[----:B------:R-:W-:-:S07]  /*4dd0*/  FFMA R0, R5, R4, R0 ;  /* 0x0000000405007223 */ /* 0x000fce0000000000 */
.L_x_259:
[----:B------:R-:W-:Y:S05]  /*4de0*/  BSYNC.RECONVERGENT B0 ;  /* 0x0000000000007941 */ /* 0x000fea0003800200 */
.L_x_257:
        /* <DEDUP_REMOVED lines=10> */
.L_x_261:
[----:B------:R-:W-:Y:S01]  /*4e90*/  FMUL.FTZ R0, R5, R4 ;  /* 0x0000000405007220 */ /* 0x000fe20000410000 */
[----:B------:R-:W-:-:S03]  /*4ea0*/  FMUL.FTZ R4, R4, 0.5 ;  /* 0x3f00000004047820 */ /* 0x000fc60000410000 */
[----:B------:R-:W-:-:S04]  /*4eb0*/  FFMA R5, -R0, R0, R5 ;  /* 0x0000000000057223 */ /* 0x000fc80000000105 */
[----:B------:R-:W-:-:S07]  /*4ec0*/  FFMA R0, R5, R4, R0 ;  /* 0x0000000405007223 */ /* 0x000fce0000000000 */
.L_x_262:
[----:B------:R-:W-:Y:S05]  /*4ed0*/  BSYNC.RECONVERGENT B0 ;  /* 0x0000000000007941 */ /* 0x000fea0003800200 */
.L_x_260:
        /* <DEDUP_REMOVED lines=10> */
.L_x_264:
[----:B------:R-:W-:Y:S01]  /*4f80*/  FMUL.FTZ R0, R5, R4 ;  /* 0x0000000405007220 */ /* 0x000fe20000410000 */
[----:B------:R-:W-:-:S03]  /*4f90*/  FMUL.FTZ R4, R4, 0.5 ;  /* 0x3f00000004047820 */ /* 0x000fc60000410000 */
[----:B------:R-:W-:-:S04]  /*4fa0*/  FFMA R5, -R0, R0, R5 ;  /* 0x0000000000057223 */ /* 0x000fc80000000105 */
[----:B------:R-:W-:-:S07]  /*4fb0*/  FFMA R0, R5, R4, R0 ;  /* 0x0000000405007223 */ /* 0x000fce0000000000 */
.L_x_265:
[----:B------:R-:W-:Y:S05]  /*4fc0*/  BSYNC.RECONVERGENT B0 ;  /* 0x0000000000007941 */ /* 0x000fea0003800200 */
.L_x_263:
        /* <DEDUP_REMOVED lines=10> */
.L_x_267:
[----:B------:R-:W-:Y:S01]  /*5070*/  FMUL.FTZ R0, R5, R4 ;  /* 0x0000000405007220 */ /* 0x000fe20000410000 */
[----:B------:R-:W-:-:S03]  /*5080*/  FMUL.FTZ R4, R4, 0.5 ;  /* 0x3f00000004047820 */ /* 0x000fc60000410000 */
[----:B------:R-:W-:-:S04]  /*5090*/  FFMA R5, -R0, R0, R5 ;  /* 0x0000000000057223 */ /* 0x000fc80000000105 */
[----:B------:R-:W-:-:S07]  /*50a0*/  FFMA R0, R5, R4, R0 ;  /* 0x0000000405007223 */ /* 0x000fce0000000000 */
.L_x_268:
[----:B------:R-:W-:Y:S05]  /*50b0*/  BSYNC.RECONVERGENT B0 ;  /* 0x0000000000007941 */ /* 0x000fea0003800200 */
.L_x_266:
        /* <DEDUP_REMOVED lines=10> */
.L_x_270:
[----:B------:R-:W-:Y:S01]  /*5160*/  FMUL.FTZ R0, R5, R4 ;  /* 0x0000000405007220 */ /* 0x000fe20000410000 */
[----:B------:R-:W-:-:S03]  /*5170*/  FMUL.FTZ R4, R4, 0.5 ;  /* 0x3f00000004047820 */ /* 0x000fc60000410000 */
[----:B------:R-:W-:-:S04]  /*5180*/  FFMA R5, -R0, R0, R5 ;  /* 0x0000000000057223 */ /* 0x000fc80000000105 */
[----:B------:R-:W-:-:S07]  /*5190*/  FFMA R0, R5, R4, R0 ;  /* 0x0000000405007223 */ /* 0x000fce0000000000 */
.L_x_271:
[----:B------:R-:W-:Y:S05]  /*51a0*/  BSYNC.RECONVERGENT B0 ;  /* 0x0000000000007941 */ /* 0x000fea0003800200 */
.L_x_269:
        /* <DEDUP_REMOVED lines=10> */
.L_x_273:
[----:B------:R-:W-:Y:S01]  /*5250*/  FMUL.FTZ R0, R5, R4 ;  /* 0x0000000405007220 */ /* 0x000fe20000410000 */
[----:B------:R-:W-:-:S03]  /*5260*/  FMUL.FTZ R4, R4, 0.5 ;  /* 0x3f00000004047820 */ /* 0x000fc60000410000 */
[----:B------:R-:W-:-:S04]  /*5270*/  FFMA R5, -R0, R0, R5 ;  /* 0x0000000000057223 */ /* 0x000fc80000000105 */
[----:B------:R-:W-:-:S07]  /*5280*/  FFMA R0, R5, R4, R0 ;  /* 0x0000000405007223 */ /* 0x000fce0000000000 */
.L_x_274:
[----:B------:R-:W-:Y:S05]  /*5290*/  BSYNC.RECONVERGENT B0 ;  /* 0x0000000000007941 */ /* 0x000fea0003800200 */
.L_x_272:
        /* <DEDUP_REMOVED lines=10> */
.L_x_276:
[----:B------:R-:W-:Y:S01]  /*5340*/  FMUL.FTZ R0, R5, R4 ;  /* 0x0000000405007220 */ /* 0x000fe20000410000 */
[----:B------:R-:W-:-:S03]  /*5350*/  FMUL.FTZ R4, R4, 0.5 ;  /* 0x3f00000004047820 */ /* 0x000fc60000410000 */
[----:B------:R-:W-:-:S04]  /*5360*/  FFMA R5, -R0, R0, R5 ;  /* 0x0000000000057223 */ /* 0x000fc80000000105 */
[----:B------:R-:W-:-:S07]  /*5370*/  FFMA R0, R5, R4, R0 ;  /* 0x0000000405007223 */ /* 0x000fce0000000000 */
.L_x_277:
[----:B------:R-:W-:Y:S05]  /*5380*/  BSYNC.RECONVERGENT B0 ;  /* 0x0000000000007941 */ /* 0x000fea0003800200 */
.L_x_275:
        /* <DEDUP_REMOVED lines=10> */
.L_x_279:
[----:B------:R-:W-:Y:S01]  /*5430*/  FMUL.FTZ R0, R5, R4 ;  /* 0x0000000405007220 */ /* 0x000fe20000410000 */
[----:B------:R-:W-:-:S03]  /*5440*/  FMUL.FTZ R4, R4, 0.5 ;  /* 0x3f00000004047820 */ /* 0x000fc60000410000 */
[----:B------:R-:W-:-:S04]  /*5450*/  FFMA R5, -R0, R0, R5 ;  /* 0x0000000000057223 */ /* 0x000fc80000000105 */
[----:B------:R-:W-:-:S07]  /*5460*/  FFMA R0, R5, R4, R0 ;  /* 0x0000000405007223 */ /* 0x000fce0000000000 */
.L_x_280:
[----:B------:R-:W-:Y:S05]  /*5470*/  BSYNC.RECONVERGENT B0 ;  /* 0x0000000000007941 */ /* 0x000fea0003800200 */
.L_x_278:
        /* <DEDUP_REMOVED lines=10> */
.L_x_282:
[----:B------:R-:W-:Y:S01]  /*5520*/  FMUL.FTZ R0, R5, R4 ;  /* 0x0000000405007220 */ /* 0x000fe20000410000 */
[----:B------:R-:W-:-:S03]  /*5530*/  FMUL.FTZ R4, R4, 0.5 ;  /* 0x3f00000004047820 */ /* 0x000fc60000410000 */
[----:B------:R-:W-:-:S04]  /*5540*/  FFMA R5, -R0, R0, R5 ;  /* 0x0000000000057223 */ /* 0x000fc80000000105 */
[----:B------:R-:W-:-:S07]  /*5550*/  FFMA R0, R5, R4, R0 ;  /* 0x0000000405007223 */ /* 0x000fce0000000000 */
.L_x_283:
[----:B------:R-:W-:Y:S05]  /*5560*/  BSYNC.RECONVERGENT B0 ;  /* 0x0000000000007941 */ /* 0x000fea0003800200 */
.L_x_281:
        /* <DEDUP_REMOVED lines=10> */
.L_x_285:
[----:B------:R-:W-:Y:S01]  /*5610*/  FMUL.FTZ R0, R5, R4 ;  /* 0x0000000405007220 */ /* 0x000fe20000410000 */
[----:B------:R-:W-:-:S03]  /*5620*/  FMUL.FTZ R4, R4, 0.5 ;  /* 0x3f00000004047820 */ /* 0x000fc60000410000 */
[----:B------:R-:W-:-:S04]  /*5630*/  FFMA R5, -R0, R0, R5 ;  /* 0x0000000000057223 */ /* 0x000fc80000000105 */
[----:B------:R-:W-:-:S07]  /*5640*/  FFMA R0, R5, R4, R0 ;  /* 0x0000000405007223 */ /* 0x000fce0000000000 */
.L_x_286:
[----:B------:R-:W-:Y:S05]  /*5650*/  BSYNC.RECONVERGENT B0 ;  /* 0x0000000000007941 */ /* 0x000fea0003800200 */
.L_x_284:
        /* <DEDUP_REMOVED lines=10> */
.L_x_288:
[----:B------:R-:W-:Y:S01]  /*5700*/  FMUL.FTZ R0, R5, R4 ;  /* 0x0000000405007220 */ /* 0x000fe20000410000 */
[----:B------:R-:W-:-:S03]  /*5710*/  FMUL.FTZ R4, R4, 0.5 ;  /* 0x3f00000004047820 */ /* 0x000fc60000410000 */
[----:B------:R-:W-:-:S04]  /*5720*/  FFMA R5, -R0, R0, R5 ;  /* 0x0000000000057223 */ /* 0x000fc80000000105 */
[----:B------:R-:W-:-:S07]  /*5730*/  FFMA R0, R5, R4, R0 ;  /* 0x0000000405007223 */ /* 0x000fce0000000000 */
.L_x_289:
[----:B------:R-:W-:Y:S05]  /*5740*/  BSYNC.RECONVERGENT B0 ;  /* 0x0000000000007941 */ /* 0x000fea0003800200 */
.L_x_287:
        /* <DEDUP_REMOVED lines=10> */
.L_x_291:
[----:B------:R-:W-:Y:S01]  /*57f0*/  FMUL.FTZ R0, R5, R4 ;  /* 0x0000000405007220 */ /* 0x000fe20000410000 */
[----:B------:R-:W-:-:S03]  /*5800*/  FMUL.FTZ R4, R4, 0.5 ;  /* 0x3f00000004047820 */ /* 0x000fc60000410000 */
[----:B------:R-:W-:-:S04]  /*5810*/  FFMA R5, -R0, R0, R5 ;  /* 0x0000000000057223 */ /* 0x000fc80000000105 */
[----:B------:R-:W-:-:S07]  /*5820*/  FFMA R0, R5, R4, R0 ;  /* 0x0000000405007223 */ /* 0x000fce0000000000 */
.L_x_292:
[----:B------:R-:W-:Y:S05]  /*5830*/  BSYNC.RECONVERGENT B0 ;  /* 0x0000000000007941 */ /* 0x000fea0003800200 */
.L_x_290:
        /* <DEDUP_REMOVED lines=10> */
.L_x_294:
[----:B------:R-:W-:Y:S01]  /*58e0*/  FMUL.FTZ R0, R5, R4 ;  /* 0x0000000405007220 */ /* 0x000fe20000410000 */
[----:B------:R-:W-:-:S03]  /*58f0*/  FMUL.FTZ R4, R4, 0.5 ;  /* 0x3f00000004047820 */ /* 0x000fc60000410000 */
[----:B------:R-:W-:-:S04]  /*5900*/  FFMA R5, -R0, R0, R5 ;  /* 0x0000000000057223 */ /* 0x000fc80000000105 */
[----:B------:R-:W-:-:S07]  /*5910*/  FFMA R0, R5, R4, R0 ;  /* 0x0000000405007223 */ /* 0x000fce0000000000 */
.L_x_295:
[----:B------:R-:W-:Y:S05]  /*5920*/  BSYNC.RECONVERGENT B0 ;  /* 0x0000000000007941 */ /* 0x000fea0003800200 */
.L_x_293:
        /* <DEDUP_REMOVED lines=10> */
.L_x_297:
[----:B------:R-:W-:Y:S01]  /*59d0*/  FMUL.FTZ R0, R5, R4 ;  /* 0x0000000405007220 */ /* 0x000fe20000410000 */
[----:B------:R-:W-:-:S03]  /*59e0*/  FMUL.FTZ R4, R4, 0.5 ;  /* 0x3f00000004047820 */ /* 0x000fc60000410000 */
[----:B------:R-:W-:-:S04]  /*59f0*/  FFMA R5, -R0, R0, R5 ;  /* 0x0000000000057223 */ /* 0x000fc80000000105 */
[----:B------:R-:W-:-:S07]  /*5a00*/  FFMA R0, R5, R4, R0 ;  /* 0x0000000405007223 */ /* 0x000fce0000000000 */
.L_x_298:
[----:B------:R-:W-:Y:S05]  /*5a10*/  BSYNC.RECONVERGENT B0 ;  /* 0x0000000000007941 */ /* 0x000fea0003800200 */
.L_x_296:
        /* <DEDUP_REMOVED lines=10> */
.L_x_300:
[----:B------:R-:W-:Y:S01]  /*5ac0*/  FMUL.FTZ R0, R5, R4 ;  /* 0x0000000405007220 */ /* 0x000fe20000410000 */
[----:B------:R-:W-:-:S03]  /*5ad0*/  FMUL.FTZ R4, R4, 0.5 ;  /* 0x3f00000004047820 */ /* 0x000fc60000410000 */
[----:B------:R-:W-:-:S04]  /*5ae0*/  FFMA R5, -R0, R0, R5 ;  /* 0x0000000000057223 */ /* 0x000fc80000000105 */
[----:B------:R-:W-:-:S07]  /*5af0*/  FFMA R0, R5, R4, R0 ;  /* 0x0000000405007223 */ /* 0x000fce0000000000 */
.L_x_301:
[----:B------:R-:W-:Y:S05]  /*5b00*/  BSYNC.RECONVERGENT B0 ;  /* 0x0000000000007941 */ /* 0x000fea0003800200 */
.L_x_299:
        /* <DEDUP_REMOVED lines=10> */
.L_x_303:
[----:B------:R-:W-:Y:S01]  /*5bb0*/  FMUL.FTZ R0, R5, R4 ;  /* 0x0000000405007220 */ /* 0x000fe20000410000 */
[----:B------:R-:W-:-:S03]  /*5bc0*/  FMUL.FTZ R4, R4, 0.5 ;  /* 0x3f00000004047820 */ /* 0x000fc60000410000 */
[----:B------:R-:W-:-:S04]  /*5bd0*/  FFMA R5, -R0, R0, R5 ;  /* 0x0000000000057223 */ /* 0x000fc80000000105 */
[----:B------:R-:W-:-:S07]  /*5be0*/  FFMA R0, R5, R4, R0 ;  /* 0x0000000405007223 */ /* 0x000fce0000000000 */
.L_x_304:
[----:B------:R-:W-:Y:S05]  /*5bf0*/  BSYNC.RECONVERGENT B0 ;  /* 0x0000000000007941 */ /* 0x000fea0003800200 */
.L_x_302:
        /* <DEDUP_REMOVED lines=10> */
.L_x_306:
[----:B------:R-:W-:Y:S01]  /*5ca0*/  FMUL.FTZ R0, R5, R4 ;  /* 0x0000000405007220 */ /* 0x000fe20000410000 */
[----:B------:R-:W-:-:S03]  /*5cb0*/  FMUL.FTZ R4, R4, 0.5 ;  /* 0x3f00000004047820 */ /* 0x000fc60000410000 */
[----:B------:R-:W-:-:S04]  /*5cc0*/  FFMA R5, -R0, R0, R5 ;  /* 0x0000000000057223 */ /* 0x000fc80000000105 */
[----:B------:R-:W-:-:S07]  /*5cd0*/  FFMA R0, R5, R4, R0 ;  /* 0x0000000405007223 */ /* 0x000fce0000000000 */
.L_x_307:
[----:B------:R-:W-:Y:S05]  /*5ce0*/  BSYNC.RECONVERGENT B0 ;  /* 0x0000000000007941 */ /* 0x000fea0003800200 */
.L_x_305:
        /* <DEDUP_REMOVED lines=10> */
.L_x_309:
[----:B------:R-:W-:Y:S01]  /*5d90*/  FMUL.FTZ R0, R5, R4 ;  /* 0x0000000405007220 */ /* 0x000fe20000410000 */
[----:B------:R-:W-:-:S03]  /*5da0*/  FMUL.FTZ R4, R4, 0.5 ;  /* 0x3f00000004047820 */ /* 0x000fc60000410000 */
[----:B------:R-:W-:-:S04]  /*5db0*/  FFMA R5, -R0, R0, R5 ;  /* 0x0000000000057223 */ /* 0x000fc80000000105 */
[----:B------:R-:W-:-:S07]  /*5dc0*/  FFMA R0, R5, R4, R0 ;  /* 0x0000000405007223 */ /* 0x000fce0000000000 */
.L_x_310:
[----:B------:R-:W-:Y:S05]  /*5dd0*/  BSYNC.RECONVERGENT B0 ;  /* 0x0000000000007941 */ /* 0x000fea0003800200 */
.L_x_308:
[----:B------:R-:W-:Y:S01]  /*5de0*/  FFMA R0, R0, R0, 1 ;  /* 0x3f80000000007423 */ /* 0x000fe20000000000 */
[----:B------:R-:W-:Y:S03]  /*5df0*/  BSSY.RECONVERGENT B0, `(.L_x_311) ;  /* 0x000000d000007945 */ /* 0x000fe60003800200 */
[----:B------:R0:W1:Y:S01]  /*5e00*/  MUFU.RSQ R7, R0 ;  /* 0x0000000000077308 */ /* 0x0000620000001400 */
[----:B------:R-:W-:-:S04]  /*5e10*/  IADD3 R4, PT, PT, R0, -0xd000000, RZ ;  /* 0xf300000000047810 */ /* 0x000fc80007ffe0ff */
[----:B------:R-:W-:-:S13]  /*5e20*/  ISETP.GT.U32.AND P0, PT, R4, 0x727fffff, PT ;  /* 0x727fffff0400780c */ /* 0x000fda0003f04070 */
[----:B01----:R-:W-:Y:S05]  /*5e30*/  @!P0 BRA `(.L_x_312) ;  /* 0x0000000000108947 */ /* 0x003fea0003800000 */
[----:B------:R-:W-:-:S07]  /*5e40*/  MOV R9, 0x5e60 ;  /* 0x00005e6000097802 */ /* 0x000fce0000000f00 */
[----:B------:R-:W-:Y:S05]  /*5e50*/  CALL.REL.NOINC `($__internal_0_$__cuda_sm20_sqrt_rn_f32_slowpath) ;  /* 0x00000000003c7944 */ /* 0x000fea0003c00000 */
[----:B------:R-:W-:Y:S01]  /*5e60*/  MOV R5, R0 ;  /* 0x0000000000057202 */ /* 0x000fe20000000f00 */
[----:B------:R-:W-:Y:S06]  /*5e70*/  BRA `(.L_x_313) ;  /* 0x0000000000107947 */ /* 0x000fec0003800000 */
.L_x_312:
[----:B------:R-:W-:Y:S01]  /*5e80*/  FMUL.FTZ R5, R0, R7 ;  /* 0x0000000700057220 */ /* 0x000fe20000410000 */
[----:B------:R-:W-:-:S03]  /*5e90*/  FMUL.FTZ R4, R7, 0.5 ;  /* 0x3f00000007047820 */ /* 0x000fc60000410000 */
[----:B------:R-:W-:-:S04]  /*5ea0*/  FFMA R0, -R5, R5, R0 ;  /* 0x0000000505007223 */ /* 0x000fc80000000100 */
[----:B------:R-:W-:-:S07]  /*5eb0*/  FFMA R5, R0, R4, R5 ;  /* 0x0000000400057223 */ /* 0x000fce0000000005 */
.L_x_313:
[----:B------:R-:W-:Y:S05]  /*5ec0*/  BSYNC.RECONVERGENT B0 ;  /* 0x0000000000007941 */ /* 0x000fea0003800200 */
.L_x_311:
[----:B------:R-:W-:Y:S01]  /*5ed0*/  STG.E desc[UR4][R2.64], R5 ;  /* 0x0000000502007986 */ /* 0x000fe2000c101904 */
[----:B------:R-:W-:Y:S05]  /*5ee0*/  EXIT ;  /* 0x000000000000794d */ /* 0x000fea0003800000 */
.L_x_13:
[----:B------:R-:W0:Y:S02]  /*5ef0*/  LDC.64 R2, c[0x0][0x380] ;  /* 0x0000e000ff027b82 */ /* 0x000e240000000a00 */
[----:B0-----:R-:W-:-:S05]  /*5f00*/  IMAD.WIDE R2, R5, 0x4, R2 ;  /* 0x0000000405027825 */ /* 0x001fca00078e0202 */
[----:B------:R-:W2:Y:S02]  /*5f10*/  LDG.E R5, desc[UR4][R2.64] ;  /* 0x0000000402057981 */ /* 0x000ea4000c1e1900 */
[----:B--2---:R-:W-:-:S05]  /*5f20*/  FADD R5, R5, R5 ;  /* 0x0000000505057221 */ /* 0x004fca0000000000 */
[----:B------:R-:W-:Y:S01]  /*5f30*/  STG.E desc[UR4][R2.64], R5 ;  /* 0x0000000502007986 */ /* 0x000fe2000c101904 */
[----:B------:R-:W-:Y:S05]  /*5f40*/  EXIT ;  /* 0x000000000000794d */ /* 0x000fea0003800000 */
        .weak           $__internal_0_$__cuda_sm20_sqrt_rn_f32_slowpath
        .type           $__internal_0_$__cuda_sm20_sqrt_rn_f32_slowpath,@function
        .size           $__internal_0_$__cuda_sm20_sqrt_rn_f32_slowpath,(.L_x_622 - $__internal_0_$__cuda_sm20_sqrt_rn_f32_slowpath)
$__internal_0_$__cuda_sm20_sqrt_rn_f32_slowpath:
[----:B------:R-:W-:-:S13]  /*5f50*/  LOP3.LUT P0, RZ, R0, 0x7fffffff, RZ, 0xc0, !PT ;  /* 0x7fffffff00ff7812 */ /* 0x000fda000780c0ff */
[----:B------:R-:W-:Y:S01]  /*5f60*/  @!P0 MOV R4, R0 ;  /* 0x0000000000048202 */ /* 0x000fe20000000f00 */
[----:B------:R-:W-:Y:S06]  /*5f70*/  @!P0 BRA `(.L_x_314) ;  /* 0x0000000000408947 */ /* 0x000fec0003800000 */
[----:B------:R-:W-:-:S13]  /*5f80*/  FSETP.GEU.FTZ.AND P0, PT, R0, RZ, PT ;  /* 0x000000ff0000720b */ /* 0x000fda0003f1e000 */
[----:B------:R-:W-:Y:S01]  /*5f90*/  @!P0 MOV R4, 0x7fffffff ;  /* 0x7fffffff00048802 */ /* 0x000fe20000000f00 */
[----:B------:R-:W-:Y:S06]  /*5fa0*/  @!P0 BRA `(.L_x_314) ;  /* 0x0000000000348947 */ /* 0x000fec0003800000 */
[----:B------:R-:W-:-:S13]  /*5fb0*/  FSETP.GTU.FTZ.AND P0, PT, |R0|, +INF , PT ;  /* 0x7f8000000000780b */ /* 0x000fda0003f1c200 */
[----:B------:R-:W-:Y:S01]  /*5fc0*/  @P0 FADD.FTZ R4, R0, 1 ;  /* 0x3f80000000040421 */ /* 0x000fe20000010000 */
[----:B------:R-:W-:Y:S06]  /*5fd0*/  @P0 BRA `(.L_x_314) ;  /* 0x0000000000280947 */ /* 0x000fec0003800000 */
[----:B------:R-:W-:-:S13]  /*5fe0*/  FSETP.NEU.FTZ.AND P0, PT, |R0|, +INF , PT ;  /* 0x7f8000000000780b */ /* 0x000fda0003f1d200 */
[----:B------:R-:W-:-:S04]  /*5ff0*/  @P0 FFMA R5, R0, 1.84467440737095516160e+19, RZ ;  /* 0x5f80000000050823 */ /* 0x000fc800000000ff */
[----:B------:R-:W0:Y:S02]  /*6000*/  @P0 MUFU.RSQ R4, R5 ;  /* 0x0000000500040308 */ /* 0x000e240000001400 */
[----:B0-----:R-:W-:Y:S01]  /*6010*/  @P0 FMUL.FTZ R6, R5, R4 ;  /* 0x0000000405060220 */ /* 0x001fe20000410000 */
[----:B------:R-:W-:Y:S01]  /*6020*/  @P0 FMUL.FTZ R8, R4, 0.5 ;  /* 0x3f00000004080820 */ /* 0x000fe20000410000 */
[----:B------:R-:W-:Y:S02]  /*6030*/  @!P0 MOV R4, R0 ;  /* 0x0000000000048202 */ /* 0x000fe40000000f00 */
[----:B------:R-:W-:-:S04]  /*6040*/  @P0 FADD.FTZ R7, -R6, -RZ ;  /* 0x800000ff06070221 */ /* 0x000fc80000010100 */
[----:B------:R-:W-:-:S04]  /*6050*/  @P0 FFMA R7, R6, R7, R5 ;  /* 0x0000000706070223 */ /* 0x000fc80000000005 */
[----:B------:R-:W-:-:S04]  /*6060*/  @P0 FFMA R7, R7, R8, R6 ;  /* 0x0000000807070223 */ /* 0x000fc80000000006 */
[----:B------:R-:W-:-:S07]  /*6070*/  @P0 FMUL.FTZ R4, R7, 2.3283064365386962891e-10 ;  /* 0x2f80000007040820 */ /* 0x000fce0000410000 */
.L_x_314:
[----:B------:R-:W-:Y:S01]  /*6080*/  HFMA2 R5, -RZ, RZ, 0, 0 ;  /* 0x00000000ff057431 */ /* 0x000fe200000001ff */
[----:B------:R-:W-:Y:S02]  /*6090*/  MOV R0, R4 ;  /* 0x0000000400007202 */ /* 0x000fe40000000f00 */
[----:B------:R-:W-:-:S04]  /*60a0*/  MOV R4, R9 ;  /* 0x0000000900047202 */ /* 0x000fc80000000f00 */
[----:B------:R-:W-:Y:S05]  /*60b0*/  RET.REL.NODEC R4 `(_Z25demonstrate_no_divergencePfi) ;  /* 0xffffff9c04d07950 */ /* 0x000fea0003c3ffff */
.L_x_315:
        /* <DEDUP_REMOVED lines=12> */
.L_x_622:


//--------------------- .text._Z27demonstrate_warp_divergencePfi --------------------------
	.section	.text._Z27demonstrate_warp_divergencePfi,"ax",@progbits
	.align	128
        .global         _Z27demonstrate_warp_divergencePfi
        .type           _Z27demonstrate_warp_divergencePfi,@function
        .size           _Z27demonstrate_warp_divergencePfi,(.L_x_623 - _Z27demonstrate_warp_divergencePfi)
        .other          _Z27demonstrate_warp_divergencePfi,@"STO_CUDA_ENTRY STV_DEFAULT"
_Z27demonstrate_warp_divergencePfi:
.text._Z27demonstrate_warp_divergencePfi:
        /* <DEDUP_REMOVED lines=8> */
[----:B------:R-:W-:Y:S01]  /*0080*/  LOP3.LUT R0, R5, 0x1, RZ, 0xc0, !PT ;  /* 0x0000000105007812 */ /* 0x000fe200078ec0ff */
[----:B------:R-:W0:Y:S03]  /*0090*/  LDCU.64 UR4, c[0x0][0x358] ;  /* 0x00006b00ff0477ac */ /* 0x000e260008000a00 */
[----:B------:R-:W-:-:S13]  /*00a0*/  ISETP.NE.U32.AND P0, PT, R0, 0x1, PT ;  /* 0x000000010000780c */ /* 0x000fda0003f05070 */
[----:B------:R-:W-:Y:S05]  /*00b0*/  @!P0 BRA `(.L_x_316) ;  /* 0x0000005c00808947 */ /* 0x000fea0003800000 */
[----:B------:R-:W1:Y:S02]  /*00c0*/  LDC.64 R2, c[0x0][0x380] ;  /* 0x0000e000ff027b82 */ /* 0x000e640000000a00 */
[----:B-1----:R-:W-:-:S05]  /*00d0*/  IMAD.WIDE R2, R5, 0x4, R2 ;  /* 0x0000000405027825 */ /* 0x002fca00078e0202 */
[----:B0-----:R-:W2:Y:S01]  /*00e0*/  LDG.E R0, desc[UR4][R2.64] ;  /* 0x0000000402007981 */ /* 0x001ea2000c1e1900 */
[----:B------:R-:W-:Y:S01]  /*00f0*/  BSSY.RECONVERGENT B0, `(.L_x_317) ;  /* 0x000000d000007945 */ /* 0x000fe20003800200 */
[----:B--2---:R-:W-:-:S04]  /*0100*/  FFMA R0, R0, R0, 1 ;  /* 0x3f80000000007423 */ /* 0x004fc80000000000 */
[----:B------:R0:W1:Y:S01]  /*0110*/  MUFU.RSQ R5, R0 ;  /* 0x0000000000057308 */ /* 0x0000620000001400 */
[----:B------:R-:W-:-:S04]  /*0120*/  IADD3 R4, PT, PT, R0, -0xd000000, RZ ;  /* 0xf300000000047810 */ /* 0x000fc80007ffe0ff */
[----:B------:R-:W-:-:S13]  /*0130*/  ISETP.GT.U32.AND P0, PT, R4, 0x727fffff, PT ;  /* 0x727fffff0400780c */ /* 0x000fda0003f04070 */
[----:B01----:R-:W-:Y:S05]  /*0140*/  @!P0 BRA `(.L_x_318) ;  /* 0x00000000000c8947 */ /* 0x003fea0003800000 */
[----:B------:R-:W-:-:S07]  /*0150*/  MOV R9, 0x170 ;  /* 0x0000017000097802 */ /* 0x000fce0000000f00 */
[----:B------:R-:W-:Y:S05]  /*0160*/  CALL.REL.NOINC `($__internal_1_$__cuda_sm20_sqrt_rn_f32_slowpath) ;  /* 0x0000005c006c7944 */ /* 0x000fea0003c00000 */
[----:B------:R-:W-:Y:S05]  /*0170*/  BRA `(.L_x_319) ;  /* 0x0000000000107947 */ /* 0x000fea0003800000 */
.L_x_318:
[----:B------:R-:W-:Y:S01]  /*0180*/  FMUL.FTZ R7, R0, R5 ;  /* 0x0000000500077220 */ /* 0x000fe20000410000 */
[----:B------:R-:W-:-:S03]  /*0190*/  FMUL.FTZ R5, R5, 0.5 ;  /* 0x3f00000005057820 */ /* 0x000fc60000410000 */
[----:B------:R-:W-:-:S04]  /*01a0*/  FFMA R0, -R7, R7, R0 ;  /* 0x0000000707007223 */ /* 0x000fc80000000100 */
[----:B------:R-:W-:-:S07]  /*01b0*/  FFMA R0, R0, R5, R7 ;  /* 0x0000000500007223 */ /* 0x000fce0000000007 */
.L_x_319:
[----:B------:R-:W-:Y:S05]  /*01c0*/  BSYNC.RECONVERGENT B0 ;  /* 0x0000000000007941 */ /* 0x000fea0003800200 */
.L_x_317:
        /* <DEDUP_REMOVED lines=8> */
[----:B------:R-:W-:Y:S05]  /*0250*/  CALL.REL.NOINC `($__internal_1_$__cuda_sm20_sqrt_rn_f32_slowpath) ;  /* 0x0000005c00307944 */ /* 0x000fea0003c00000 */
[----:B------:R-:W-:Y:S05]  /*0260*/  BRA `(.L_x_322) ;  /* 0x0000000000107947 */ /* 0x000fea0003800000 */
.L_x_321:
[----:B------:R-:W-:Y:S01]  /*0270*/  FMUL.FTZ R0, R5, R4 ;  /* 0x0000000405007220 */ /* 0x000fe20000410000 */
[----:B------:R-:W-:-:S03]  /*0280*/  FMUL.FTZ R4, R4, 0.5 ;  /* 0x3f00000004047820 */ /* 0x000fc60000410000 */
[----:B------:R-:W-:-:S04]  /*0290*/  FFMA R5, -R0, R0, R5 ;  /* 0x0000000000057223 */ /* 0x000fc80000000105 */
[----:B------:R-:W-:-:S07]  /*02a0*/  FFMA R0, R5, R4, R0 ;  /* 0x0000000405007223 */ /* 0x000fce0000000000 */
.L_x_322:
[----:B------:R-:W-:Y:S05]  /*02b0*/  BSYNC.RECONVERGENT B0 ;  /* 0x0000000000007941 */ /* 0x000fea0003800200 */
.L_x_320:
        /* <DEDUP_REMOVED lines=10> */
.L_x_324:
[----:B------:R-:W-:Y:S01]  /*0360*/  FMUL.FTZ R0, R5, R4 ;  /* 0x0000000405007220 */ /* 0x000fe20000410000 */
[----:B------:R-:W-:-:S03]  /*0370*/  FMUL.FTZ R4, R4, 0.5 ;  /* 0x3f00000004047820 */ /* 0x000fc60000410000 */
[----:B------:R-:W-:-:S04]  /*0380*/  FFMA R5, -R0, R0, R5 ;  /* 0x0000000000057223 */ /* 0x000fc80000000105 */
[----:B------:R-:W-:-:S07]  /*0390*/  FFMA R0, R5, R4, R0 ;  /* 0x0000000405007223 */ /* 0x000fce0000000000 */
.L_x_325:
[----:B------:R-:W-:Y:S05]  /*03a0*/  BSYNC.RECONVERGENT B0 ;  /* 0x0000000000007941 */ /* 0x000fea0003800200 */
.L_x_323:
        /* <DEDUP_REMOVED lines=10> */
.L_x_327:
[----:B------:R-:W-:Y:S01]  /*0450*/  FMUL.FTZ R0, R5, R4 ;  /* 0x0000000405007220 */ /* 0x000fe20000410000 */
[----:B------:R-:W-:-:S03]  /*0460*/  FMUL.FTZ R4, R4, 0.5 ;  /* 0x3f00000004047820 */ /* 0x000fc60000410000 */
[----:B------:R-:W-:-:S04]  /*0470*/  FFMA R5, -R0, R0, R5 ;  /* 0x0000000000057223 */ /* 0x000fc80000000105 */
[----:B------:R-:W-:-:S07]  /*0480*/  FFMA R0, R5, R4, R0 ;  /* 0x0000000405007223 */ /* 0x000fce0000000000 */
.L_x_328:
[----:B------:R-:W-:Y:S05]  /*0490*/  BSYNC.RECONVERGENT B0 ;  /* 0x0000000000007941 */ /* 0x000fea0003800200 */
.L_x_326:
        /* <DEDUP_REMOVED lines=10> */
.L_x_330:
[----:B------:R-:W-:Y:S01]  /*0540*/  FMUL.FTZ R0, R5, R4 ;  /* 0x0000000405007220 */ /* 0x000fe20000410000 */
[----:B------:R-:W-:-:S03]  /*0550*/  FMUL.FTZ R4, R4, 0.5 ;  /* 0x3f00000004047820 */ /* 0x000fc60000410000 */
[----:B------:R-:W-:-:S04]  /*0560*/  FFMA R5, -R0, R0, R5 ;  /* 0x0000000000057223 */ /* 0x000fc80000000105 */
[----:B------:R-:W-:-:S07]  /*0570*/  FFMA R0, R5, R4, R0 ;  /* 0x0000000405007223 */ /* 0x000fce0000000000 */
.L_x_331:
[----:B------:R-:W-:Y:S05]  /*0580*/  BSYNC.RECONVERGENT B0 ;  /* 0x0000000000007941 */ /* 0x000fea0003800200 */
.L_x_329:
        /* <DEDUP_REMOVED lines=10> */
.L_x_333:
[----:B------:R-:W-:Y:S01]  /*0630*/  FMUL.FTZ R0, R5, R4 ;  /* 0x0000000405007220 */ /* 0x000fe20000410000 */
[----:B------:R-:W-:-:S03]  /*0640*/  FMUL.FTZ R4, R4, 0.5 ;  /* 0x3f00000004047820 */ /* 0x000fc60000410000 */
[----:B------:R-:W-:-:S04]  /*0650*/  FFMA R5, -R0, R0, R5 ;  /* 0x0000000000057223 */ /* 0x000fc80000000105 */
[----:B------:R-:W-:-:S07]  /*0660*/  FFMA R0, R5, R4, R0 ;  /* 0x0000000405007223 */ /* 0x000fce0000000000 */
.L_x_334:
[----:B------:R-:W-:Y:S05]  /*0670*/  BSYNC.RECONVERGENT B0 ;  /* 0x0000000000007941 */ /* 0x000fea0003800200 */
.L_x_332:
        /* <DEDUP_REMOVED lines=10> */
.L_x_336:
[----:B------:R-:W-:Y:S01]  /*0720*/  FMUL.FTZ R0, R5, R4 ;  /* 0x0000000405007220 */ /* 0x000fe20000410000 */
[----:B------:R-:W-:-:S03]  /*0730*/  FMUL.FTZ R4, R4, 0.5 ;  /* 0x3f00000004047820 */ /* 0x000fc60000410000 */
[----:B------:R-:W-:-:S04]  /*0740*/  FFMA R5, -R0, R0, R5 ;  /* 0x0000000000057223 */ /* 0x000fc80000000105 */
[----:B------:R-:W-:-:S07]  /*0750*/  FFMA R0, R5, R4, R0 ;  /* 0x0000000405007223 */ /* 0x000fce0000000000 */
.L_x_337:
[----:B------:R-:W-:Y:S05]  /*0760*/  BSYNC.RECONVERGENT B0 ;  /* 0x0000000000007941 */ /* 0x000fea0003800200 */
.L_x_335:
        /* <DEDUP_REMOVED lines=10> */
.L_x_339:
[----:B------:R-:W-:Y:S01]  /*0810*/  FMUL.FTZ R0, R5, R4 ;  /* 0x0000000405007220 */ /* 0x000fe20000410000 */
[----:B------:R-:W-:-:S03]  /*0820*/  FMUL.FTZ R4, R4, 0.5 ;  /* 0x3f00000004047820 */ /* 0x000fc60000410000 */
[----:B------:R-:W-:-:S04]  /*0830*/  FFMA R5, -R0, R0, R5 ;  /* 0x0000000000057223 */ /* 0x000fc80000000105 */
[----:B------:R-:W-:-:S07]  /*0840*/  FFMA R0, R5, R4, R0 ;  /* 0x0000000405007223 */ /* 0x000fce0000000000 */
.L_x_340:
[----:B------:R-:W-:Y:S05]  /*0850*/  BSYNC.RECONVERGENT B0 ;  /* 0x0000000000007941 */ /* 0x000fea0003800200 */
.L_x_338:
        /* <DEDUP_REMOVED lines=10> */
.L_x_342:
[----:B------:R-:W-:Y:S01]  /*0900*/  FMUL.FTZ R0, R5, R4 ;  /* 0x0000000405007220 */ /* 0x000fe20000410000 */
[----:B------:R-:W-:-:S03]  /*0910*/  FMUL.FTZ R4, R4, 0.5 ;  /* 0x3f00000004047820 */ /* 0x000fc60000410000 */
[----:B------:R-:W-:-:S04]  /*0920*/  FFMA R5, -R0, R0, R5 ;  /* 0x0000000000057223 */ /* 0x000fc80000000105 */
[----:B------:R-:W-:-:S07]  /*0930*/  FFMA R0, R5, R4, R0 ;  /* 0x0000000405007223 */ /* 0x000fce0000000000 */
.L_x_343:
[----:B------:R-:W-:Y:S05]  /*0940*/  BSYNC.RECONVERGENT B0 ;  /* 0x0000000000007941 */ /* 0x000fea0003800200 */
.L_x_341:
        /* <DEDUP_REMOVED lines=10> */
.L_x_345:
[----:B------:R-:W-:Y:S01]  /*09f0*/  FMUL.FTZ R0, R5, R4 ;  /* 0x0000000405007220 */ /* 0x000fe20000410000 */
[----:B------:R-:W-:-:S03]  /*0a00*/  FMUL.FTZ R4, R4, 0.5 ;  /* 0x3f00000004047820 */ /* 0x000fc60000410000 */
[----:B------:R-:W-:-:S04]  /*0a10*/  FFMA R5, -R0, R0, R5 ;  /* 0x0000000000057223 */ /* 0x000fc80000000105 */
[----:B------:R-:W-:-:S07]  /*0a20*/  FFMA R0, R5, R4, R0 ;  /* 0x0000000405007223 */ /* 0x000fce0000000000 */
.L_x_346:
[----:B------:R-:W-:Y:S05]  /*0a30*/  BSYNC.RECONVERGENT B0 ;  /* 0x0000000000007941 */ /* 0x000fea0003800200 */
.L_x_344:
        /* <DEDUP_REMOVED lines=10> */
.L_x_348:
[----:B------:R-:W-:Y:S01]  /*0ae0*/  FMUL.FTZ R0, R5, R4 ;  /* 0x0000000405007220 */ /* 0x000fe20000410000 */
[----:B------:R-:W-:-:S03]  /*0af0*/  FMUL.FTZ R4, R4, 0.5 ;  /* 0x3f00000004047820 */ /* 0x000fc60000410000 */
[----:B------:R-:W-:-:S04]  /*0b00*/  FFMA R5, -R0, R0, R5 ;  /* 0x0000000000057223 */ /* 0x000fc80000000105 */
[----:B------:R-:W-:-:S07]  /*0b10*/  FFMA R0, R5, R4, R0 ;  /* 0x0000000405007223 */ /* 0x000fce0000000000 */
.L_x_349:
[----:B------:R-:W-:Y:S05]  /*0b20*/  BSYNC.RECONVERGENT B0 ;  /* 0x0000000000007941 */ /* 0x000fea0003800200 */
.L_x_347:
        /* <DEDUP_REMOVED lines=10> */
.L_x_351:
[----:B------:R-:W-:Y:S01]  /*0bd0*/  FMUL.FTZ R0, R5, R4 ;  /* 0x0000000405007220 */ /* 0x000fe20000410000 */
[----:B------:R-:W-:-:S03]  /*0be0*/  FMUL.FTZ R4, R4, 0.5 ;  /* 0x3f00000004047820 */ /* 0x000fc60000410000 */
[----:B------:R-:W-:-:S04]  /*0bf0*/  FFMA R5, -R0, R0, R5 ;  /* 0x0000000000057223 */ /* 0x000fc80000000105 */
[----:B------:R-:W-:-:S07]  /*0c00*/  FFMA R0, R5, R4, R0 ;  /* 0x0000000405007223 */ /* 0x000fce0000000000 */
.L_x_352:
[----:B------:R-:W-:Y:S05]  /*0c10*/  BSYNC.RECONVERGENT B0 ;  /* 0x0000000000007941 */ /* 0x000fea0003800200 */
.L_x_350:
        /* <DEDUP_REMOVED lines=10> */
.L_x_354:
[----:B------:R-:W-:Y:S01]  /*0cc0*/  FMUL.FTZ R0, R5, R4 ;  /* 0x0000000405007220 */ /* 0x000fe20000410000 */
[----:B------:R-:W-:-:S03]  /*0cd0*/  FMUL.FTZ R4, R4, 0.5 ;  /* 0x3f00000004047820 */ /* 0x000fc60000410000 */
[----:B------:R-:W-:-:S04]  /*0ce0*/  FFMA R5, -R0, R0, R5 ;  /* 0x0000000000057223 */ /* 0x000fc80000000105 */
[----:B------:R-:W-:-:S07]  /*0cf0*/  FFMA R0, R5, R4, R0 ;  /* 0x0000000405007223 */ /* 0x000fce0000000000 */
.L_x_355:
[----:B------:R-:W-:Y:S05]  /*0d00*/  BSYNC.RECONVERGENT B0 ;  /* 0x0000000000007941 */ /* 0x000fea0003800200 */
.L_x_353:
        /* <DEDUP_REMOVED lines=10> */
.L_x_357:
[----:B------:R-:W-:Y:S01]  /*0db0*/  FMUL.FTZ R0, R5, R4 ;  /* 0x0000000405007220 */ /* 0x000fe20000410000 */
[----:B------:R-:W-:-:S03]  /*0dc0*/  FMUL.FTZ R4, R4, 0.5 ;  /* 0x3f00000004047820 */ /* 0x000fc60000410000 */
[----:B------:R-:W-:-:S04]  /*0dd0*/  FFMA R5, -R0, R0, R5 ;  /* 0x0000000000057223 */ /* 0x000fc80000000105 */
[----:B------:R-:W-:-:S07]  /*0de0*/  FFMA R0, R5, R4, R0 ;  /* 0x0000000405007223 */ /* 0x000fce0000000000 */
.L_x_358:
[----:B------:R-:W-:Y:S05]  /*0df0*/  BSYNC.RECONVERGENT B0 ;  /* 0x0000000000007941 */ /* 0x000fea0003800200 */
.L_x_356:
        /* <DEDUP_REMOVED lines=10> */
.L_x_360:
[----:B------:R-:W-:Y:S01]  /*0ea0*/  FMUL.FTZ R0, R5, R4 ;  /* 0x0000000405007220 */ /* 0x000fe20000410000 */
[----:B------:R-:W-:-:S03]  /*0eb0*/  FMUL.FTZ R4, R4, 0.5 ;  /* 0x3f00000004047820 */ /* 0x000fc60000410000 */
[----:B------:R-:W-:-:S04]  /*0ec0*/  FFMA R5, -R0, R0, R5 ;  /* 0x0000000000057223 */ /* 0x000fc80000000105 */
[----:B------:R-:W-:-:S07]  /*0ed0*/  FFMA R0, R5, R4, R0 ;  /* 0x0000000405007223 */ /* 0x000fce0000000000 */
.L_x_361:
[----:B------:R-:W-:Y:S05]  /*0ee0*/  BSYNC.RECONVERGENT B0 ;  /* 0x0000000000007941 */ /* 0x000fea0003800200 */
.L_x_359:
        /* <DEDUP_REMOVED lines=10> */
.L_x_363:
[----:B------:R-:W-:Y:S01]  /*0f90*/  FMUL.FTZ R0, R5, R4 ;  /* 0x0000000405007220 */ /* 0x000fe20000410000 */
[----:B------:R-:W-:-:S03]  /*0fa0*/  FMUL.FTZ R4, R4, 0.5 ;  /* 0x3f00000004047820 */ /* 0x000fc60000410000 */
[----:B------:R-:W-:-:S04]  /*0fb0*/  FFMA R5, -R0, R0, R5 ;  /* 0x0000000000057223 */ /* 0x000fc80000000105 */
[----:B------:R-:W-:-:S07]  /*0fc0*/  FFMA R0, R5, R4, R0 ;  /* 0x0000000405007223 */ /* 0x000fce0000000000 */
.L_x_364:
[----:B------:R-:W-:Y:S05]  /*0fd0*/  BSYNC.RECONVERGENT B0 ;  /* 0x0000000000007941 */ /* 0x000fea0003800200 */
.L_x_362:
        /* <DEDUP_REMOVED lines=10> */
.L_x_366:
[----:B------:R-:W-:Y:S01]  /*1080*/  FMUL.FTZ R0, R5, R4 ;  /* 0x0000000405007220 */ /* 0x000fe20000410000 */
[----:B------:R-:W-:-:S03]  /*1090*/  FMUL.FTZ R4, R4, 0.5 ;  /* 0x3f00000004047820 */ /* 0x000fc60000410000 */
[----:B------:R-:W-:-:S04]  /*10a0*/  FFMA R5, -R0, R0, R5 ;  /* 0x0000000000057223 */ /* 0x000fc80000000105 */
[----:B------:R-:W-:-:S07]  /*10b0*/  FFMA R0, R5, R4, R0 ;  /* 0x0000000405007223 */ /* 0x000fce0000000000 */
.L_x_367:
[----:B------:R-:W-:Y:S05]  /*10c0*/  BSYNC.RECONVERGENT B0 ;  /* 0x0000000000007941 */ /* 0x000fea0003800200 */
.L_x_365:
        /* <DEDUP_REMOVED lines=10> */
.L_x_369:
[----:B------:R-:W-:Y:S01]  /*1170*/  FMUL.FTZ R0, R5, R4 ;  /* 0x0000000405007220 */ /* 0x000fe20000410000 */
[----:B------:R-:W-:-:S03]  /*1180*/  FMUL.FTZ R4, R4, 0.5 ;  /* 0x3f00000004047820 */ /* 0x000fc60000410000 */
[----:B------:R-:W-:-:S04]  /*1190*/  FFMA R5, -R0, R0, R5 ;  /* 0x0000000000057223 */ /* 0x000fc80000000105 */
[----:B------:R-:W-:-:S07]  /*11a0*/  FFMA R0, R5, R4, R0 ;  /* 0x0000000405007223 */ /* 0x000fce0000000000 */
.L_x_370:
[----:B------:R-:W-:Y:S05]  /*11b0*/  BSYNC.RECONVERGENT B0 ;  /* 0x0000000000007941 */ /* 0x000fea0003800200 */
.L_x_368:
        /* <DEDUP_REMOVED lines=10> */
.L_x_372:
[----:B------:R-:W-:Y:S01]  /*1260*/  FMUL.FTZ R0, R5, R4 ;  /* 0x0000000405007220 */ /* 0x000fe20000410000 */
[----:B------:R-:W-:-:S03]  /*1270*/  FMUL.FTZ R4, R4, 0.5 ;  /* 0x3f00000004047820 */ /* 0x000fc60000410000 */
[----:B------:R-:W-:-:S04]  /*1280*/  FFMA R5, -R0, R0, R5 ;  /* 0x0000000000057223 */ /* 0x000fc80000000105 */
[----:B------:R-:W-:-:S07]  /*1290*/  FFMA R0, R5, R4, R0 ;  /* 0x0000000405007223 */ /* 0x000fce0000000000 */
.L_x_373:
[----:B------:R-:W-:Y:S05]  /*12a0*/  BSYNC.RECONVERGENT B0 ;  /* 0x0000000000007941 */ /* 0x000fea0003800200 */
.L_x_371:
        /* <DEDUP_REMOVED lines=10> */
.L_x_375:
[----:B------:R-:W-:Y:S01]  /*1350*/  FMUL.FTZ R0, R5, R4 ;  /* 0x0000000405007220 */ /* 0x000fe20000410000 */
[----:B------:R-:W-:-:S03]  /*1360*/  FMUL.FTZ R4, R4, 0.5 ;  /* 0x3f00000004047820 */ /* 0x000fc60000410000 */
[----:B------:R-:W-:-:S04]  /*1370*/  FFMA R5, -R0, R0, R5 ;  /* 0x0000000000057223 */ /* 0x000fc80000000105 */
[----:B------:R-:W-:-:S07]  /*1380*/  FFMA R0, R5, R4, R0 ;  /* 0x0000000405007223 */ /* 0x000fce0000000000 */
.L_x_376:
[----:B------:R-:W-:Y:S05]  /*1390*/  BSYNC.RECONVERGENT B0 ;  /* 0x0000000000007941 */ /* 0x000fea0003800200 */
.L_x_374:
        /* <DEDUP_REMOVED lines=10> */
.L_x_378:
[----:B------:R-:W-:Y:S01]  /*1440*/  FMUL.FTZ R0, R5, R4 ;  /* 0x0000000405007220 */ /* 0x000fe20000410000 */
[----:B------:R-:W-:-:S03]  /*1450*/  FMUL.FTZ R4, R4, 0.5 ;  /* 0x3f00000004047820 */ /* 0x000fc60000410000 */
[----:B------:R-:W-:-:S04]  /*1460*/  FFMA R5, -R0, R0, R5 ;  /* 0x0000000000057223 */ /* 0x000fc80000000105 */
[----:B------:R-:W-:-:S07]  /*1470*/  FFMA R0, R5, R4, R0 ;  /* 0x0000000405007223 */ /* 0x000fce0000000000 */
.L_x_379:
[----:B------:R-:W-:Y:S05]  /*1480*/  BSYNC.RECONVERGENT B0 ;  /* 0x0000000000007941 */ /* 0x000fea0003800200 */
.L_x_377:
        /* <DEDUP_REMOVED lines=10> */
.L_x_381:
[----:B------:R-:W-:Y:S01]  /*1530*/  FMUL.FTZ R0, R5, R4 ;  /* 0x0000000405007220 */ /* 0x000fe20000410000 */
[----:B------:R-:W-:-:S03]  /*1540*/  FMUL.FTZ R4, R4, 0.5 ;  /* 0x3f00000004047820 */ /* 0x000fc60000410000 */
[----:B------:R-:W-:-:S04]  /*1550*/  FFMA R5, -R0, R0, R5 ;  /* 0x0000000000057223 */ /* 0x000fc80000000105 */
[----:B------:R-:W-:-:S07]  /*1560*/  FFMA R0, R5, R4, R0 ;  /* 0x0000000405007223 */ /* 0x000fce0000000000 */
.L_x_382:
[----:B------:R-:W-:Y:S05]  /*1570*/  BSYNC.RECONVERGENT B0 ;  /* 0x0000000000007941 */ /* 0x000fea0003800200 */
.L_x_380:
        /* <DEDUP_REMOVED lines=10> */
.L_x_384:
[----:B------:R-:W-:Y:S01]  /*1620*/  FMUL.FTZ R0, R5, R4 ;  /* 0x0000000405007220 */ /* 0x000fe20000410000 */
[----:B------:R-:W-:-:S03]  /*1630*/  FMUL.FTZ R4, R4, 0.5 ;  /* 0x3f00000004047820 */ /* 0x000fc60000410000 */
[----:B------:R-:W-:-:S04]  /*1640*/  FFMA R5, -R0, R0, R5 ;  /* 0x0000000000057223 */ /* 0x000fc80000000105 */
[----:B------:R-:W-:-:S07]  /*1650*/  FFMA R0, R5, R4, R0 ;  /* 0x0000000405007223 */ /* 0x000fce0000000000 */
.L_x_385:
[----:B------:R-:W-:Y:S05]  /*1660*/  BSYNC.RECONVERGENT B0 ;  /* 0x0000000000007941 */ /* 0x000fea0003800200 */
.L_x_383:
        /* <DEDUP_REMOVED lines=10> */
.L_x_387:
[----:B------:R-:W-:Y:S01]  /*1710*/  FMUL.FTZ R0, R5, R4 ;  /* 0x0000000405007220 */ /* 0x000fe20000410000 */
[----:B------:R-:W-:-:S03]  /*1720*/  FMUL.FTZ R4, R4, 0.5 ;  /* 0x3f00000004047820 */ /* 0x000fc60000410000 */
[----:B------:R-:W-:-:S04]  /*1730*/  FFMA R5, -R0, R0, R5 ;  /* 0x0000000000057223 */ /* 0x000fc80000000105 */
[----:B------:R-:W-:-:S07]  /*1740*/  FFMA R0, R5, R4, R0 ;  /* 0x0000000405007223 */ /* 0x000fce0000000000 */
.L_x_388:
[----:B------:R-:W-:Y:S05]  /*1750*/  BSYNC.RECONVERGENT B0 ;  /* 0x0000000000007941 */ /* 0x000fea0003800200 */
.L_x_386:
        /* <DEDUP_REMOVED lines=10> */
.L_x_390:
[----:B------:R-:W-:Y:S01]  /*1800*/  FMUL.FTZ R0, R5, R4 ;  /* 0x0000000405007220 */ /* 0x000fe20000410000 */
[----:B------:R-:W-:-:S03]  /*1810*/  FMUL.FTZ R4, R4, 0.5 ;  /* 0x3f00000004047820 */ /* 0x000fc60000410000 */
[----:B------:R-:W-:-:S04]  /*1820*/  FFMA R5, -R0, R0, R5 ;  /* 0x0000000000057223 */ /* 0x000fc80000000105 */
[----:B------:R-:W-:-:S07]  /*1830*/  FFMA R0, R5, R4, R0 ;  /* 0x0000000405007223 */ /* 0x000fce0000000000 */
.L_x_391:
[----:B------:R-:W-:Y:S05]  /*1840*/  BSYNC.RECONVERGENT B0 ;  /* 0x0000000000007941 */ /* 0x000fea0003800200 */
.L_x_389:
        /* <DEDUP_REMOVED lines=10> */
.L_x_393:
[----:B------:R-:W-:Y:S01]  /*18f0*/  FMUL.FTZ R0, R5, R4 ;  /* 0x0000000405007220 */ /* 0x000fe20000410000 */
[----:B------:R-:W-:-:S03]  /*1900*/  FMUL.FTZ R4, R4, 0.5 ;  /* 0x3f00000004047820 */ /* 0x000fc60000410000 */
[----:B------:R-:W-:-:S04]  /*1910*/  FFMA R5, -R0, R0, R5 ;  /* 0x0000000000057223 */ /* 0x000fc80000000105 */
[----:B------:R-:W-:-:S07]  /*1920*/  FFMA R0, R5, R4, R0 ;  /* 0x0000000405007223 */ /* 0x000fce0000000000 */
.L_x_394:
[----:B------:R-:W-:Y:S05]  /*1930*/  BSYNC.RECONVERGENT B0 ;  /* 0x0000000000007941 */ /* 0x000fea0003800200 */
.L_x_392:
        /* <DEDUP_REMOVED lines=10> */
.L_x_396:
[----:B------:R-:W-:Y:S01]  /*19e0*/  FMUL.FTZ R0, R5, R4 ;  /* 0x0000000405007220 */ /* 0x000fe20000410000 */
[----:B------:R-:W-:-:S03]  /*19f0*/  FMUL.FTZ R4, R4, 0.5 ;  /* 0x3f00000004047820 */ /* 0x000fc60000410000 */
[----:B------:R-:W-:-:S04]  /*1a00*/  FFMA R5, -R0, R0, R5 ;  /* 0x0000000000057223 */ /* 0x000fc80000000105 */
[----:B------:R-:W-:-:S07]  /*1a10*/  FFMA R0, R5, R4, R0 ;  /* 0x0000000405007223 */ /* 0x000fce0000000000 */
.L_x_397:
[----:B------:R-:W-:Y:S05]  /*1a20*/  BSYNC.RECONVERGENT B0 ;  /* 0x0000000000007941 */ /* 0x000fea0003800200 */
.L_x_395:
        /* <DEDUP_REMOVED lines=10> */
.L_x_399:
[----:B------:R-:W-:Y:S01]  /*1ad0*/  FMUL.FTZ R0, R5, R4 ;  /* 0x0000000405007220 */ /* 0x000fe20000410000 */
[----:B------:R-:W-:-:S03]  /*1ae0*/  FMUL.FTZ R4, R4, 0.5 ;  /* 0x3f00000004047820 */ /* 0x000fc60000410000 */
[----:B------:R-:W-:-:S04]  /*1af0*/  FFMA R5, -R0, R0, R5 ;  /* 0x0000000000057223 */ /* 0x000fc80000000105 */
[----:B------:R-:W-:-:S07]  /*1b00*/  FFMA R0, R5, R4, R0 ;  /* 0x0000000405007223 */ /* 0x000fce0000000000 */
.L_x_400:
[----:B------:R-:W-:Y:S05]  /*1b10*/  BSYNC.RECONVERGENT B0 ;  /* 0x0000000000007941 */ /* 0x000fea0003800200 */
.L_x_398:
        /* <DEDUP_REMOVED lines=10> */
.L_x_402:
[----:B------:R-:W-:Y:S01]  /*1bc0*/  FMUL.FTZ R0, R5, R4 ;  /* 0x0000000405007220 */ /* 0x000fe20000410000 */
[----:B------:R-:W-:-:S03]  /*1bd0*/  FMUL.FTZ R4, R4, 0.5 ;  /* 0x3f00000004047820 */ /* 0x000fc60000410000 */
[----:B------:R-:W-:-:S04]  /*1be0*/  FFMA R5, -R0, R0, R5 ;  /* 0x0000000000057223 */ /* 0x000fc80000000105 */
[----:B------:R-:W-:-:S07]  /*1bf0*/  FFMA R0, R5, R4, R0 ;  /* 0x0000000405007223 */ /* 0x000fce0000000000 */
.L_x_403:
[----:B------:R-:W-:Y:S05]  /*1c00*/  BSYNC.RECONVERGENT B0 ;  /* 0x0000000000007941 */ /* 0x000fea0003800200 */
.L_x_401:
        /* <DEDUP_REMOVED lines=10> */
.L_x_405:
[----:B------:R-:W-:Y:S01]  /*1cb0*/  FMUL.FTZ R0, R5, R4 ;  /* 0x0000000405007220 */ /* 0x000fe20000410000 */
[----:B------:R-:W-:-:S03]  /*1cc0*/  FMUL.FTZ R4, R4, 0.5 ;  /* 0x3f00000004047820 */ /* 0x000fc60000410000 */
[----:B------:R-:W-:-:S04]  /*1cd0*/  FFMA R5, -R0, R0, R5 ;  /* 0x0000000000057223 */ /* 0x000fc80000000105 */
[----:B------:R-:W-:-:S07]  /*1ce0*/  FFMA R0, R5, R4, R0 ;  /* 0x0000000405007223 */ /* 0x000fce0000000000 */
.L_x_406:
[----:B------:R-:W-:Y:S05]  /*1cf0*/  BSYNC.RECONVERGENT B0 ;  /* 0x0000000000007941 */ /* 0x000fea0003800200 */
.L_x_404:
        /* <DEDUP_REMOVED lines=10> */
.L_x_408:
[----:B------:R-:W-:Y:S01]  /*1da0*/  FMUL.FTZ R0, R5, R4 ;  /* 0x0000000405007220 */ /* 0x000fe20000410000 */
[----:B------:R-:W-:-:S03]  /*1db0*/  FMUL.FTZ R4, R4, 0.5 ;  /* 0x3f00000004047820 */ /* 0x000fc60000410000 */
[----:B------:R-:W-:-:S04]  /*1dc0*/  FFMA R5, -R0, R0, R5 ;  /* 0x0000000000057223 */ /* 0x000fc80000000105 */
[----:B------:R-:W-:-:S07]  /*1dd0*/  FFMA R0, R5, R4, R0 ;  /* 0x0000000405007223 */ /* 0x000fce0000000000 */
.L_x_409:
[----:B------:R-:W-:Y:S05]  /*1de0*/  BSYNC.RECONVERGENT B0 ;  /* 0x0000000000007941 */ /* 0x000fea0003800200 */
.L_x_407:
        /* <DEDUP_REMOVED lines=10> */
.L_x_411:
[----:B------:R-:W-:Y:S01]  /*1e90*/  FMUL.FTZ R0, R5, R4 ;  /* 0x0000000405007220 */ /* 0x000fe20000410000 */
[----:B------:R-:W-:-:S03]  /*1ea0*/  FMUL.FTZ R4, R4, 0.5 ;  /* 0x3f00000004047820 */ /* 0x000fc60000410000 */
[----:B------:R-:W-:-:S04]  /*1eb0*/  FFMA R5, -R0, R0, R5 ;  /* 0x0000000000057223 */ /* 0x000fc80000000105 */
[----:B------:R-:W-:-:S07]  /*1ec0*/  FFMA R0, R5, R4, R0 ;  /* 0x0000000405007223 */ /* 0x000fce0000000000 */
.L_x_412:
[----:B------:R-:W-:Y:S05]  /*1ed0*/  BSYNC.RECONVERGENT B0 ;  /* 0x0000000000007941 */ /* 0x000fea0003800200 */
.L_x_410:
        /* <DEDUP_REMOVED lines=10> */
.L_x_414:
[----:B------:R-:W-:Y:S01]  /*1f80*/  FMUL.FTZ R0, R5, R4 ;  /* 0x0000000405007220 */ /* 0x000fe20000410000 */
[----:B------:R-:W-:-:S03]  /*1f90*/  FMUL.FTZ R4, R4, 0.5 ;  /* 0x3f00000004047820 */ /* 0x000fc60000410000 */
[----:B------:R-:W-:-:S04]  /*1fa0*/  FFMA R5, -R0, R0, R5 ;  /* 0x0000000000057223 */ /* 0x000fc80000000105 */
[----:B------:R-:W-:-:S07]  /*1fb0*/  FFMA R0, R5, R4, R0 ;  /* 0x0000000405007223 */ /* 0x000fce0000000000 */
.L_x_415:
[----:B------:R-:W-:Y:S05]  /*1fc0*/  BSYNC.RECONVERGENT B0 ;  /* 0x0000000000007941 */ /* 0x000fea0003800200 */
.L_x_413:
        /* <DEDUP_REMOVED lines=10> */
.L_x_417:
[----:B------:R-:W-:Y:S01]  /*2070*/  FMUL.FTZ R0, R5, R4 ;  /* 0x0000000405007220 */ /* 0x000fe20000410000 */
[----:B------:R-:W-:-:S03]  /*2080*/  FMUL.FTZ R4, R4, 0.5 ;  /* 0x3f00000004047820 */ /* 0x000fc60000410000 */
[----:B------:R-:W-:-:S04]  /*2090*/  FFMA R5, -R0, R0, R5 ;  /* 0x0000000000057223 */ /* 0x000fc80000000105 */
[----:B------:R-:W-:-:S07]  /*20a0*/  FFMA R0, R5, R4, R0 ;  /* 0x0000000405007223 */ /* 0x000fce0000000000 */
.L_x_418:
[----:B------:R-:W-:Y:S05]  /*20b0*/  BSYNC.RECONVERGENT B0 ;  /* 0x0000000000007941 */ /* 0x000fea0003800200 */
.L_x_416:
        /* <DEDUP_REMOVED lines=10> */
.L_x_420:
[----:B------:R-:W-:Y:S01]  /*2160*/  FMUL.FTZ R0, R5, R4 ;  /* 0x0000000405007220 */ /* 0x000fe20000410000 */
[----:B------:R-:W-:-:S03]  /*2170*/  FMUL.FTZ R4, R4, 0.5 ;  /* 0x3f00000004047820 */ /* 0x000fc60000410000 */
[----:B------:R-:W-:-:S04]  /*2180*/  FFMA R5, -R0, R0, R5 ;  /* 0x0000000000057223 */ /* 0x000fc80000000105 */
[----:B------:R-:W-:-:S07]  /*2190*/  FFMA R0, R5, R4, R0 ;  /* 0x0000000405007223 */ /* 0x000fce0000000000 */
.L_x_421:
[----:B------:R-:W-:Y:S05]  /*21a0*/  BSYNC.RECONVERGENT B0 ;  /* 0x0000000000007941 */ /* 0x000fea0003800200 */
.L_x_419:
        /* <DEDUP_REMOVED lines=10> */
.L_x_423:
[----:B------:R-:W-:Y:S01]  /*2250*/  FMUL.FTZ R0, R5, R4 ;  /* 0x0000000405007220 */ /* 0x000fe20000410000 */
[----:B------:R-:W-:-:S03]  /*2260*/  FMUL.FTZ R4, R4, 0.5 ;  /* 0x3f00000004047820 */ /* 0x000fc60000410000 */
[----:B------:R-:W-:-:S04]  /*2270*/  FFMA R5, -R0, R0, R5 ;  /* 0x0000000000057223 */ /* 0x000fc80000000105 */
[----:B------:R-:W-:-:S07]  /*2280*/  FFMA R0, R5, R4, R0 ;  /* 0x0000000405007223 */ /* 0x000fce0000000000 */
.L_x_424:
[----:B------:R-:W-:Y:S05]  /*2290*/  BSYNC.RECONVERGENT B0 ;  /* 0x0000000000007941 */ /* 0x000fea0003800200 */
.L_x_422:
        /* <DEDUP_REMOVED lines=10> */
.L_x_426:
[----:B------:R-:W-:Y:S01]  /*2340*/  FMUL.FTZ R0, R5, R4 ;  /* 0x0000000405007220 */ /* 0x000fe20000410000 */
[----:B------:R-:W-:-:S03]  /*2350*/  FMUL.FTZ R4, R4, 0.5 ;  /* 0x3f00000004047820 */ /* 0x000fc60000410000 */
[----:B------:R-:W-:-:S04]  /*2360*/  FFMA R5, -R0, R0, R5 ;  /* 0x0000000000057223 */ /* 0x000fc80000000105 */
[----:B------:R-:W-:-:S07]  /*2370*/  FFMA R0, R5, R4, R0 ;  /* 0x0000000405007223 */ /* 0x000fce0000000000 */
.L_x_427:
[----:B------:R-:W-:Y:S05]  /*2380*/  BSYNC.RECONVERGENT B0 ;  /* 0x0000000000007941 */ /* 0x000fea0003800200 */
.L_x_425:
        /* <DEDUP_REMOVED lines=10> */
.L_x_429:
[----:B------:R-:W-:Y:S01]  /*2430*/  FMUL.FTZ R0, R5, R4 ;  /* 0x0000000405007220 */ /* 0x000fe20000410000 */
[----:B------:R-:W-:-:S03]  /*2440*/  FMUL.FTZ R4, R4, 0.5 ;  /* 0x3f00000004047820 */ /* 0x000fc60000410000 */
[----:B------:R-:W-:-:S04]  /*2450*/  FFMA R5, -R0, R0, R5 ;  /* 0x0000000000057223 */ /* 0x000fc80000000105 */
[----:B------:R-:W-:-:S07]  /*2460*/  FFMA R0, R5, R4, R0 ;  /* 0x0000000405007223 */ /* 0x000fce0000000000 */
.L_x_430:
[----:B------:R-:W-:Y:S05]  /*2470*/  BSYNC.RECONVERGENT B0 ;  /* 0x0000000000007941 */ /* 0x000fea0003800200 */
.L_x_428:
        /* <DEDUP_REMOVED lines=10> */
.L_x_432:
[----:B------:R-:W-:Y:S01]  /*2520*/  FMUL.FTZ R0, R5, R4 ;  /* 0x0000000405007220 */ /* 0x000fe20000410000 */
[----:B------:R-:W-:-:S03]  /*2530*/  FMUL.FTZ R4, R4, 0.5 ;  /* 0x3f00000004047820 */ /* 0x000fc60000410000 */
[----:B------:R-:W-:-:S04]  /*2540*/  FFMA R5, -R0, R0, R5 ;  /* 0x0000000000057223 */ /* 0x000fc80000000105 */
[----:B------:R-:W-:-:S07]  /*2550*/  FFMA R0, R5, R4, R0 ;  /* 0x0000000405007223 */ /* 0x000fce0000000000 */
.L_x_433:
[----:B------:R-:W-:Y:S05]  /*2560*/  BSYNC.RECONVERGENT B0 ;  /* 0x0000000000007941 */ /* 0x000fea0003800200 */
.L_x_431:
        /* <DEDUP_REMOVED lines=10> */
.L_x_435:
[----:B------:R-:W-:Y:S01]  /*2610*/  FMUL.FTZ R0, R5, R4 ;  /* 0x0000000405007220 */ /* 0x000fe20000410000 */
[----:B------:R-:W-:-:S03]  /*2620*/  FMUL.FTZ R4, R4, 0.5 ;  /* 0x3f00000004047820 */ /* 0x000fc60000410000 */
[----:B------:R-:W-:-:S04]  /*2630*/  FFMA R5, -R0, R0, R5 ;  /* 0x0000000000057223 */ /* 0x000fc80000000105 */
[----:B------:R-:W-:-:S07]  /*2640*/  FFMA R0, R5, R4, R0 ;  /* 0x0000000405007223 */ /* 0x000fce0000000000 */
.L_x_436:
[----:B------:R-:W-:Y:S05]  /*2650*/  BSYNC.RECONVERGENT B0 ;  /* 0x0000000000007941 */ /* 0x000fea0003800200 */
.L_x_434:
        /* <DEDUP_REMOVED lines=10> */
.L_x_438:
[----:B------:R-:W-:Y:S01]  /*2700*/  FMUL.FTZ R0, R5, R4 ;  /* 0x0000000405007220 */ /* 0x000fe20000410000 */
[----:B------:R-:W-:-:S03]  /*2710*/  FMUL.FTZ R4, R4, 0.5 ;  /* 0x3f00000004047820 */ /* 0x000fc60000410000 */
[----:B------:R-:W-:-:S04]  /*2720*/  FFMA R5, -R0, R0, R5 ;  /* 0x0000000000057223 */ /* 0x000fc80000000105 */
[----:B------:R-:W-:-:S07]  /*2730*/  FFMA R0, R5, R4, R0 ;  /* 0x0000000405007223 */ /* 0x000fce0000000000 */
.L_x_439:
[----:B------:R-:W-:Y:S05]  /*2740*/  BSYNC.RECONVERGENT B0 ;  /* 0x0000000000007941 */ /* 0x000fea0003800200 */
.L_x_437:
        /* <DEDUP_REMOVED lines=10> */
.L_x_441:
[----:B------:R-:W-:Y:S01]  /*27f0*/  FMUL.FTZ R0, R5, R4 ;  /* 0x0000000405007220 */ /* 0x000fe20000410000 */
[----:B------:R-:W-:-:S03]  /*2800*/  FMUL.FTZ R4, R4, 0.5 ;  /* 0x3f00000004047820 */ /* 0x000fc60000410000 */
[----:B------:R-:W-:-:S04]  /*2810*/  FFMA R5, -R0, R0, R5 ;  /* 0x0000000000057223 */ /* 0x000fc80000000105 */
[----:B------:R-:W-:-:S07]  /*2820*/  FFMA R0, R5, R4, R0 ;  /* 0x0000000405007223 */ /* 0x000fce0000000000 */
.L_x_442:
[----:B------:R-:W-:Y:S05]  /*2830*/  BSYNC.RECONVERGENT B0 ;  /* 0x0000000000007941 */ /* 0x000fea0003800200 */
.L_x_440:
        /* <DEDUP_REMOVED lines=10> */
.L_x_444:
[----:B------:R-:W-:Y:S01]  /*28e0*/  FMUL.FTZ R0, R5, R4 ;  /* 0x0000000405007220 */ /* 0x000fe20000410000 */
[----:B------:R-:W-:-:S03]  /*28f0*/  FMUL.FTZ R4, R4, 0.5 ;  /* 0x3f00000004047820 */ /* 0x000fc60000410000 */
[----:B------:R-:W-:-:S04]  /*2900*/  FFMA R5, -R0, R0, R5 ;  /* 0x0000000000057223 */ /* 0x000fc80000000105 */
[----:B------:R-:W-:-:S07]  /*2910*/  FFMA R0, R5, R4, R0 ;  /* 0x0000000405007223 */ /* 0x000fce0000000000 */
.L_x_445:
[----:B------:R-:W-:Y:S05]  /*2920*/  BSYNC.RECONVERGENT B0 ;  /* 0x0000000000007941 */ /* 0x000fea0003800200 */
.L_x_443:
        /* <DEDUP_REMOVED lines=10> */
.L_x_447:
[----:B------:R-:W-:Y:S01]  /*29d0*/  FMUL.FTZ R0, R5, R4 ;  /* 0x0000000405007220 */ /* 0x000fe20000410000 */
[----:B------:R-:W-:-:S03]  /*29e0*/  FMUL.FTZ R4, R4, 0.5 ;  /* 0x3f00000004047820 */ /* 0x000fc60000410000 */
[----:B------:R-:W-:-:S04]  /*29f0*/  FFMA R5, -R0, R0, R5 ;  /* 0x0000000000057223 */ /* 0x000fc80000000105 */
[----:B------:R-:W-:-:S07]  /*2a00*/  FFMA R0, R5, R4, R0 ;  /* 0x0000000405007223 */ /* 0x000fce0000000000 */
.L_x_448:
[----:B------:R-:W-:Y:S05]  /*2a10*/  BSYNC.RECONVERGENT B0 ;  /* 0x0000000000007941 */ /* 0x000fea0003800200 */
.L_x_446:
        /* <DEDUP_REMOVED lines=10> */
.L_x_450:
[----:B------:R-:W-:Y:S01]  /*2ac0*/  FMUL.FTZ R0, R5, R4 ;  /* 0x0000000405007220 */ /* 0x000fe20000410000 */
[----:B------:R-:W-:-:S03]  /*2ad0*/  FMUL.FTZ R4, R4, 0.5 ;  /* 0x3f00000004047820 */ /* 0x000fc60000410000 */
[----:B------:R-:W-:-:S04]  /*2ae0*/  FFMA R5, -R0, R0, R5 ;  /* 0x0000000000057223 */ /* 0x000fc80000000105 */
[----:B------:R-:W-:-:S07]  /*2af0*/  FFMA R0, R5, R4, R0 ;  /* 0x0000000405007223 */ /* 0x000fce0000000000 */
.L_x_451:
[----:B------:R-:W-:Y:S05]  /*2b00*/  BSYNC.RECONVERGENT B0 ;  /* 0x0000000000007941 */ /* 0x000fea0003800200 */
.L_x_449:
        /* <DEDUP_REMOVED lines=10> */
.L_x_453:
[----:B------:R-:W-:Y:S01]  /*2bb0*/  FMUL.FTZ R0, R5, R4 ;  /* 0x0000000405007220 */ /* 0x000fe20000410000 */
[----:B------:R-:W-:-:S03]  /*2bc0*/  FMUL.FTZ R4, R4, 0.5 ;  /* 0x3f00000004047820 */ /* 0x000fc60000410000 */
[----:B------:R-:W-:-:S04]  /*2bd0*/  FFMA R5, -R0, R0, R5 ;  /* 0x0000000000057223 */ /* 0x000fc80000000105 */
[----:B------:R-:W-:-:S07]  /*2be0*/  FFMA R0, R5, R4, R0 ;  /* 0x0000000405007223 */ /* 0x000fce0000000000 */
.L_x_454:
[----:B------:R-:W-:Y:S05]  /*2bf0*/  BSYNC.RECONVERGENT B0 ;  /* 0x0000000000007941 */ /* 0x000fea0003800200 */
.L_x_452:
        /* <DEDUP_REMOVED lines=10> */
.L_x_456:
[----:B------:R-:W-:Y:S01]  /*2ca0*/  FMUL.FTZ R0, R5, R4 ;  /* 0x0000000405007220 */ /* 0x000fe20000410000 */
[----:B------:R-:W-:-:S03]  /*2cb0*/  FMUL.FTZ R4, R4, 0.5 ;  /* 0x3f00000004047820 */ /* 0x000fc60000410000 */
[----:B------:R-:W-:-:S04]  /*2cc0*/  FFMA R5, -R0, R0, R5 ;  /* 0x0000000000057223 */ /* 0x000fc80000000105 */
[----:B------:R-:W-:-:S07]  /*2cd0*/  FFMA R0, R5, R4, R0 ;  /* 0x0000000405007223 */ /* 0x000fce0000000000 */
.L_x_457:
[----:B------:R-:W-:Y:S05]  /*2ce0*/  BSYNC.RECONVERGENT B0 ;  /* 0x0000000000007941 */ /* 0x000fea0003800200 */
.L_x_455:
        /* <DEDUP_REMOVED lines=10> */
.L_x_459:
[----:B------:R-:W-:Y:S01]  /*2d90*/  FMUL.FTZ R0, R5, R4 ;  /* 0x0000000405007220 */ /* 0x000fe20000410000 */
[----:B------:R-:W-:-:S03]  /*2da0*/  FMUL.FTZ R4, R4, 0.5 ;  /* 0x3f00000004047820 */ /* 0x000fc60000410000 */
[----:B------:R-:W-:-:S04]  /*2db0*/  FFMA R5, -R0, R0, R5 ;  /* 0x0000000000057223 */ /* 0x000fc80000000105 */
[----:B------:R-:W-:-:S07]  /*2dc0*/  FFMA R0, R5, R4, R0 ;  /* 0x0000000405007223 */ /* 0x000fce0000000000 */
.L_x_460:
[----:B------:R-:W-:Y:S05]  /*2dd0*/  BSYNC.RECONVERGENT B0 ;  /* 0x0000000000007941 */ /* 0x000fea0003800200 */
.L_x_458:
        /* <DEDUP_REMOVED lines=10> */
.L_x_462:
[----:B------:R-:W-:Y:S01]  /*2e80*/  FMUL.FTZ R0, R5, R4 ;  /* 0x0000000405007220 */ /* 0x000fe20000410000 */
[----:B------:R-:W-:-:S03]  /*2e90*/  FMUL.FTZ R4, R4, 0.5 ;  /* 0x3f00000004047820 */ /* 0x000fc60000410000 */
[----:B------:R-:W-:-:S04]  /*2ea0*/  FFMA R5, -R0, R0, R5 ;  /* 0x0000000000057223 */ /* 0x000fc80000000105 */
[----:B------:R-:W-:-:S07]  /*2eb0*/  FFMA R0, R5, R4, R0 ;  /* 0x0000000405007223 */ /* 0x000fce0000000000 */
.L_x_463:
[----:B------:R-:W-:Y:S05]  /*2ec0*/  BSYNC.RECONVERGENT B0 ;  /* 0x0000000000007941 */ /* 0x000fea0003800200 */
.L_x_461:
        /* <DEDUP_REMOVED lines=10> */
.L_x_465:
[----:B------:R-:W-:Y:S01]  /*2f70*/  FMUL.FTZ R0, R5, R4 ;  /* 0x0000000405007220 */ /* 0x000fe20000410000 */
[----:B------:R-:W-:-:S03]  /*2f80*/  FMUL.FTZ R4, R4, 0.5 ;  /* 0x3f00000004047820 */ /* 0x000fc60000410000 */
[----:B------:R-:W-:-:S04]  /*2f90*/  FFMA R5, -R0, R0, R5 ;  /* 0x0000000000057223 */ /* 0x000fc80000000105 */
[----:B------:R-:W-:-:S07]  /*2fa0*/  FFMA R0, R5, R4, R0 ;  /* 0x0000000405007223 */ /* 0x000fce0000000000 */
.L_x_466:
[----:B------:R-:W-:Y:S05]  /*2fb0*/  BSYNC.RECONVERGENT B0 ;  /* 0x0000000000007941 */ /* 0x000fea0003800200 */
.L_x_464:
        /* <DEDUP_REMOVED lines=10> */
.L_x_468:
[----:B------:R-:W-:Y:S01]  /*3060*/  FMUL.FTZ R0, R5, R4 ;  /* 0x0000000405007220 */ /* 0x000fe20000410000 */
[----:B------:R-:W-:-:S03]  /*3070*/  FMUL.FTZ R4, R4, 0.5 ;  /* 0x3f00000004047820 */ /* 0x000fc60000410000 */
[----:B------:R-:W-:-:S04]  /*3080*/  FFMA R5, -R0, R0, R5 ;  /* 0x0000000000057223 */ /* 0x000fc80000000105 */
[----:B------:R-:W-:-:S07]  /*3090*/  FFMA R0, R5, R4, R0 ;  /* 0x0000000405007223 */ /* 0x000fce0000000000 */
.L_x_469:
[----:B------:R-:W-:Y:S05]  /*30a0*/  BSYNC.RECONVERGENT B0 ;  /* 0x0000000000007941 */ /* 0x000fea0003800200 */
.L_x_467:
        /* <DEDUP_REMOVED lines=10> */
.L_x_471:
[----:B------:R-:W-:Y:S01]  /*3150*/  FMUL.FTZ R0, R5, R4 ;  /* 0x0000000405007220 */ /* 0x000fe20000410000 */
[----:B------:R-:W-:-:S03]  /*3160*/  FMUL.FTZ R4, R4, 0.5 ;  /* 0x3f00000004047820 */ /* 0x000fc60000410000 */
[----:B------:R-:W-:-:S04]  /*3170*/  FFMA R5, -R0, R0, R5 ;  /* 0x0000000000057223 */ /* 0x000fc80000000105 */
[----:B------:R-:W-:-:S07]  /*3180*/  FFMA R0, R5, R4, R0 ;  /* 0x0000000405007223 */ /* 0x000fce0000000000 */
.L_x_472:
[----:B------:R-:W-:Y:S05]  /*3190*/  BSYNC.RECONVERGENT B0 ;  /* 0x0000000000007941 */ /* 0x000fea0003800200 */
.L_x_470:
        /* <DEDUP_REMOVED lines=10> */
.L_x_474:
[----:B------:R-:W-:Y:S01]  /*3240*/  FMUL.FTZ R0, R5, R4 ;  /* 0x0000000405007220 */ /* 0x000fe20000410000 */
[----:B------:R-:W-:-:S03]  /*3250*/  FMUL.FTZ R4, R4, 0.5 ;  /* 0x3f00000004047820 */ /* 0x000fc60000410000 */
[----:B------:R-:W-:-:S04]  /*3260*/  FFMA R5, -R0, R0, R5 ;  /* 0x0000000000057223 */ /* 0x000fc80000000105 */
[----:B------:R-:W-:-:S07]  /*3270*/  FFMA R0, R5, R4, R0 ;  /* 0x0000000405007223 */ /* 0x000fce0000000000 */
.L_x_475:
[----:B------:R-:W-:Y:S05]  /*3280*/  BSYNC.RECONVERGENT B0 ;  /* 0x0000000000007941 */ /* 0x000fea0003800200 */
.L_x_473:
        /* <DEDUP_REMOVED lines=10> */
.L_x_477:
[----:B------:R-:W-:Y:S01]  /*3330*/  FMUL.FTZ R0, R5, R4 ;  /* 0x0000000405007220 */ /* 0x000fe20000410000 */
[----:B------:R-:W-:-:S03]  /*3340*/  FMUL.FTZ R4, R4, 0.5 ;  /* 0x3f00000004047820 */ /* 0x000fc60000410000 */
[----:B------:R-:W-:-:S04]  /*3350*/  FFMA R5, -R0, R0, R5 ;  /* 0x0000000000057223 */ /* 0x000fc80000000105 */
[----:B------:R-:W-:-:S07]  /*3360*/  FFMA R0, R5, R4, R0 ;  /* 0x0000000405007223 */ /* 0x000fce0000000000 */
.L_x_478:
[----:B------:R-:W-:Y:S05]  /*3370*/  BSYNC.RECONVERGENT B0 ;  /* 0x0000000000007941 */ /* 0x000fea0003800200 */
.L_x_476:
        /* <DEDUP_REMOVED lines=10> */
.L_x_480:
[----:B------:R-:W-:Y:S01]  /*3420*/  FMUL.FTZ R0, R5, R4 ;  /* 0x0000000405007220 */ /* 0x000fe20000410000 */
[----:B------:R-:W-:-:S03]  /*3430*/  FMUL.FTZ R4, R4, 0.5 ;  /* 0x3f00000004047820 */ /* 0x000fc60000410000 */
[----:B------:R-:W-:-:S04]  /*3440*/  FFMA R5, -R0, R0, R5 ;  /* 0x0000000000057223 */ /* 0x000fc80000000105 */
[----:B------:R-:W-:-:S07]  /*3450*/  FFMA R0, R5, R4, R0 ;  /* 0x0000000405007223 */ /* 0x000fce0000000000 */
.L_x_481:
[----:B------:R-:W-:Y:S05]  /*3460*/  BSYNC.RECONVERGENT B0 ;  /* 0x0000000000007941 */ /* 0x000fea0003800200 */
.L_x_479:
        /* <DEDUP_REMOVED lines=10> */
.L_x_483:
[----:B------:R-:W-:Y:S01]  /*3510*/  FMUL.FTZ R0, R5, R4 ;  /* 0x0000000405007220 */ /* 0x000fe20000410000 */
[----:B------:R-:W-:-:S03]  /*3520*/  FMUL.FTZ R4, R4, 0.5 ;  /* 0x3f00000004047820 */ /* 0x000fc60000410000 */
[----:B------:R-:W-:-:S04]  /*3530*/  FFMA R5, -R0, R0, R5 ;  /* 0x0000000000057223 */ /* 0x000fc80000000105 */
[----:B------:R-:W-:-:S07]  /*3540*/  FFMA R0, R5, R4, R0 ;  /* 0x0000000405007223 */ /* 0x000fce0000000000 */
.L_x_484:
[----:B------:R-:W-:Y:S05]  /*3550*/  BSYNC.RECONVERGENT B0 ;  /* 0x0000000000007941 */ /* 0x000fea0003800200 */
.L_x_482:
        /* <DEDUP_REMOVED lines=10> */
.L_x_486:
[----:B------:R-:W-:Y:S01]  /*3600*/  FMUL.FTZ R0, R5, R4 ;  /* 0x0000000405007220 */ /* 0x000fe20000410000 */
[----:B------:R-:W-:-:S03]  /*3610*/  FMUL.FTZ R4, R4, 0.5 ;  /* 0x3f00000004047820 */ /* 0x000fc60000410000 */
[----:B------:R-:W-:-:S04]  /*3620*/  FFMA R5, -R0, R0, R5 ;  /* 0x0000000000057223 */ /* 0x000fc80000000105 */
[----:B------:R-:W-:-:S07]  /*3630*/  FFMA R0, R5, R4, R0 ;  /* 0x0000000405007223 */ /* 0x000fce0000000000 */
.L_x_487:
[----:B------:R-:W-:Y:S05]  /*3640*/  BSYNC.RECONVERGENT B0 ;  /* 0x0000000000007941 */ /* 0x000fea0003800200 */
.L_x_485:
        /* <DEDUP_REMOVED lines=10> */
.L_x_489:
[----:B------:R-:W-:Y:S01]  /*36f0*/  FMUL.FTZ R0, R5, R4 ;  /* 0x0000000405007220 */ /* 0x000fe20000410000 */
[----:B------:R-:W-:-:S03]  /*3700*/  FMUL.FTZ R4, R4, 0.5 ;  /* 0x3f00000004047820 */ /* 0x000fc60000410000 */
[----:B------:R-:W-:-:S04]  /*3710*/  FFMA R5, -R0, R0, R5 ;  /* 0x0000000000057223 */ /* 0x000fc80000000105 */
[----:B------:R-:W-:-:S07]  /*3720*/  FFMA R0, R5, R4, R0 ;  /* 0x0000000405007223 */ /* 0x000fce0000000000 */
.L_x_490:
[----:B------:R-:W-:Y:S05]  /*3730*/  BSYNC.RECONVERGENT B0 ;  /* 0x0000000000007941 */ /* 0x000fea0003800200 */
.L_x_488:
        /* <DEDUP_REMOVED lines=10> */
.L_x_492:
[----:B------:R-:W-:Y:S01]  /*37e0*/  FMUL.FTZ R0, R5, R4 ;  /* 0x0000000405007220 */ /* 0x000fe20000410000 */
[----:B------:R-:W-:-:S03]  /*37f0*/  FMUL.FTZ R4, R4, 0.5 ;  /* 0x3f00000004047820 */ /* 0x000fc60000410000 */
[----:B------:R-:W-:-:S04]  /*3800*/  FFMA R5, -R0, R0, R5 ;  /* 0x0000000000057223 */ /* 0x000fc80000000105 */
[----:B------:R-:W-:-:S07]  /*3810*/  FFMA R0, R5, R4, R0 ;  /* 0x0000000405007223 */ /* 0x000fce0000000000 */
.L_x_493:
[----:B------:R-:W-:Y:S05]  /*3820*/  BSYNC.RECONVERGENT B0 ;  /* 0x0000000000007941 */ /* 0x000fea0003800200 */
.L_x_491:
        /* <DEDUP_REMOVED lines=10> */
.L_x_495:
[----:B------:R-:W-:Y:S01]  /*38d0*/  FMUL.FTZ R0, R5, R4 ;  /* 0x0000000405007220 */ /* 0x000fe20000410000 */
[----:B------:R-:W-:-:S03]  /*38e0*/  FMUL.FTZ R4, R4, 0.5 ;  /* 0x3f00000004047820 */ /* 0x000fc60000410000 */
[----:B------:R-:W-:-:S04]  /*38f0*/  FFMA R5, -R0, R0, R5 ;  /* 0x0000000000057223 */ /* 0x000fc80000000105 */
[----:B------:R-:W-:-:S07]  /*3900*/  FFMA R0, R5, R4, R0 ;  /* 0x0000000405007223 */ /* 0x000fce0000000000 */
.L_x_496:
[----:B------:R-:W-:Y:S05]  /*3910*/  BSYNC.RECONVERGENT B0 ;  /* 0x0000000000007941 */ /* 0x000fea0003800200 */
.L_x_494:
        /* <DEDUP_REMOVED lines=10> */
.L_x_498:
[----:B------:R-:W-:Y:S01]  /*39c0*/  FMUL.FTZ R0, R5, R4 ;  /* 0x0000000405007220 */ /* 0x000fe20000410000 */
[----:B------:R-:W-:-:S03]  /*39d0*/  FMUL.FTZ R4, R4, 0.5 ;  /* 0x3f00000004047820 */ /* 0x000fc60000410000 */
[----:B------:R-:W-:-:S04]  /*39e0*/  FFMA R5, -R0, R0, R5 ;  /* 0x0000000000057223 */ /* 0x000fc80000000105 */
[----:B------:R-:W-:-:S07]  /*39f0*/  FFMA R0, R5, R4, R0 ;  /* 0x0000000405007223 */ /* 0x000fce0000000000 */
.L_x_499:
[----:B------:R-:W-:Y:S05]  /*3a00*/  BSYNC.RECONVERGENT B0 ;  /* 0x0000000000007941 */ /* 0x000fea0003800200 */
.L_x_497:
        /* <DEDUP_REMOVED lines=10> */
.L_x_501:
[----:B------:R-:W-:Y:S01]  /*3ab0*/  FMUL.FTZ R0, R5, R4 ;  /* 0x0000000405007220 */ /* 0x000fe20000410000 */
[----:B------:R-:W-:-:S03]  /*3ac0*/  FMUL.FTZ R4, R4, 0.5 ;  /* 0x3f00000004047820 */ /* 0x000fc60000410000 */
[----:B------:R-:W-:-:S04]  /*3ad0*/  FFMA R5, -R0, R0, R5 ;  /* 0x0000000000057223 */ /* 0x000fc80000000105 */
[----:B------:R-:W-:-:S07]  /*3ae0*/  FFMA R0, R5, R4, R0 ;  /* 0x0000000405007223 */ /* 0x000fce0000000000 */
.L_x_502:
[----:B------:R-:W-:Y:S05]  /*3af0*/  BSYNC.RECONVERGENT B0 ;  /* 0x0000000000007941 */ /* 0x000fea0003800200 */
.L_x_500:
        /* <DEDUP_REMOVED lines=10> */
.L_x_504:
[----:B------:R-:W-:Y:S01]  /*3ba0*/  FMUL.FTZ R0, R5, R4 ;  /* 0x0000000405007220 */ /* 0x000fe20000410000 */
[----:B------:R-:W-:-:S03]  /*3bb0*/  FMUL.FTZ R4, R4, 0.5 ;  /* 0x3f00000004047820 */ /* 0x000fc60000410000 */
[----:B------:R-:W-:-:S04]  /*3bc0*/  FFMA R5, -R0, R0, R5 ;  /* 0x0000000000057223 */ /* 0x000fc80000000105 */
[----:B------:R-:W-:-:S07]  /*3bd0*/  FFMA R0, R5, R4, R0 ;  /* 0x0000000405007223 */ /* 0x000fce0000000000 */
.L_x_505:
[----:B------:R-:W-:Y:S05]  /*3be0*/  BSYNC.RECONVERGENT B0 ;  /* 0x0000000000007941 */ /* 0x000fea0003800200 */
.L_x_503:
        /* <DEDUP_REMOVED lines=10> */
.L_x_507:
[----:B------:R-:W-:Y:S01]  /*3c90*/  FMUL.FTZ R0, R5, R4 ;  /* 0x0000000405007220 */ /* 0x000fe20000410000 */
[----:B------:R-:W-:-:S03]  /*3ca0*/  FMUL.FTZ R4, R4, 0.5 ;  /* 0x3f00000004047820 */ /* 0x000fc60000410000 */
[----:B------:R-:W-:-:S04]  /*3cb0*/  FFMA R5, -R0, R0, R5 ;  /* 0x0000000000057223 */ /* 0x000fc80000000105 */
[----:B------:R-:W-:-:S07]  /*3cc0*/  FFMA R0, R5, R4, R0 ;  /* 0x0000000405007223 */ /* 0x000fce0000000000 */
.L_x_508:
[----:B------:R-:W-:Y:S05]  /*3cd0*/  BSYNC.RECONVERGENT B0 ;  /* 0x0000000000007941 */ /* 0x000fea0003800200 */
.L_x_506:
        /* <DEDUP_REMOVED lines=10> */
.L_x_510:
[----:B------:R-:W-:Y:S01]  /*3d80*/  FMUL.FTZ R0, R5, R4 ;  /* 0x0000000405007220 */ /* 0x000fe20000410000 */
[----:B------:R-:W-:-:S03]  /*3d90*/  FMUL.FTZ R4, R4, 0.5 ;  /* 0x3f00000004047820 */ /* 0x000fc60000410000 */
[----:B------:R-:W-:-:S04]  /*3da0*/  FFMA R5, -R0, R0, R5 ;  /* 0x0000000000057223 */ /* 0x000fc80000000105 */
[----:B------:R-:W-:-:S07]  /*3db0*/  FFMA R0, R5, R4, R0 ;  /* 0x0000000405007223 */ /* 0x000fce0000000000 */
.L_x_511:
[----:B------:R-:W-:Y:S05]  /*3dc0*/  BSYNC.RECONVERGENT B0 ;  /* 0x0000000000007941 */ /* 0x000fea0003800200 */
.L_x_509:
        /* <DEDUP_REMOVED lines=10> */
.L_x_513:
[----:B------:R-:W-:Y:S01]  /*3e70*/  FMUL.FTZ R0, R5, R4 ;  /* 0x0000000405007220 */ /* 0x000fe20000410000 */
[----:B------:R-:W-:-:S03]  /*3e80*/  FMUL.FTZ R4, R4, 0.5 ;  /* 0x3f00000004047820 */ /* 0x000fc60000410000 */
[----:B------:R-:W-:-:S04]  /*3e90*/  FFMA R5, -R0, R0, R5 ;  /* 0x0000000000057223 */ /* 0x000fc80000000105 */
[----:B------:R-:W-:-:S07]  /*3ea0*/  FFMA R0, R5, R4, R0 ;  /* 0x0000000405007223 */ /* 0x000fce0000000000 */
.L_x_514:
[----:B------:R-:W-:Y:S05]  /*3eb0*/  BSYNC.RECONVERGENT B0 ;  /* 0x0000000000007941 */ /* 0x000fea0003800200 */
.L_x_512:
        /* <DEDUP_REMOVED lines=10> */
.L_x_516:
[----:B------:R-:W-:Y:S01]  /*3f60*/  FMUL.FTZ R0, R5, R4 ;  /* 0x0000000405007220 */ /* 0x000fe20000410000 */
[----:B------:R-:W-:-:S03]  /*3f70*/  FMUL.FTZ R4, R4, 0.5 ;  /* 0x3f00000004047820 */ /* 0x000fc60000410000 */
[----:B------:R-:W-:-:S04]  /*3f80*/  FFMA R5, -R0, R0, R5 ;  /* 0x0000000000057223 */ /* 0x000fc80000000105 */
[----:B------:R-:W-:-:S07]  /*3f90*/  FFMA R0, R5, R4, R0 ;  /* 0x0000000405007223 */ /* 0x000fce0000000000 */
.L_x_517:
[----:B------:R-:W-:Y:S05]  /*3fa0*/  BSYNC.RECONVERGENT B0 ;  /* 0x0000000000007941 */ /* 0x000fea0003800200 */
.L_x_515:
        /* <DEDUP_REMOVED lines=10> */
.L_x_519:
[----:B------:R-:W-:Y:S01]  /*4050*/  FMUL.FTZ R0, R5, R4 ;  /* 0x0000000405007220 */ /* 0x000fe20000410000 */
[----:B------:R-:W-:-:S03]  /*4060*/  FMUL.FTZ R4, R4, 0.5 ;  /* 0x3f00000004047820 */ /* 0x000fc60000410000 */
[----:B------:R-:W-:-:S04]  /*4070*/  FFMA R5, -R0, R0, R5 ;  /* 0x0000000000057223 */ /* 0x000fc80000000105 */
[----:B------:R-:W-:-:S07]  /*4080*/  FFMA R0, R5, R4, R0 ;  /* 0x0000000405007223 */ /* 0x000fce0000000000 */
.L_x_520:
[----:B------:R-:W-:Y:S05]  /*4090*/  BSYNC.RECONVERGENT B0 ;  /* 0x0000000000007941 */ /* 0x000fea0003800200 */
.L_x_518:
        /* <DEDUP_REMOVED lines=10> */
.L_x_522:
[----:B------:R-:W-:Y:S01]  /*4140*/  FMUL.FTZ R0, R5, R4 ;  /* 0x0000000405007220 */ /* 0x000fe20000410000 */
[----:B------:R-:W-:-:S03]  /*4150*/  FMUL.FTZ R4, R4, 0.5 ;  /* 0x3f00000004047820 */ /* 0x000fc60000410000 */
[----:B------:R-:W-:-:S04]  /*4160*/  FFMA R5, -R0, R0, R5 ;  /* 0x0000000000057223 */ /* 0x000fc80000000105 */
[----:B------:R-:W-:-:S07]  /*4170*/  FFMA R0, R5, R4, R0 ;  /* 0x0000000405007223 */ /* 0x000fce0000000000 */
.L_x_523:
[----:B------:R-:W-:Y:S05]  /*4180*/  BSYNC.RECONVERGENT B0 ;  /* 0x0000000000007941 */ /* 0x000fea0003800200 */
.L_x_521:
        /* <DEDUP_REMOVED lines=10> */
.L_x_525:
[----:B------:R-:W-:Y:S01]  /*4230*/  FMUL.FTZ R0, R5, R4 ;  /* 0x0000000405007220 */ /* 0x000fe20000410000 */
[----:B------:R-:W-:-:S03]  /*4240*/  FMUL.FTZ R4, R4, 0.5 ;  /* 0x3f00000004047820 */ /* 0x000fc60000410000 */
[----:B------:R-:W-:-:S04]  /*4250*/  FFMA R5, -R0, R0, R5 ;  /* 0x0000000000057223 */ /* 0x000fc80000000105 */
[----:B------:R-:W-:-:S07]  /*4260*/  FFMA R0, R5, R4, R0 ;  /* 0x0000000405007223 */ /* 0x000fce0000000000 */
.L_x_526:
[----:B------:R-:W-:Y:S05]  /*4270*/  BSYNC.RECONVERGENT B0 ;  /* 0x0000000000007941 */ /* 0x000fea0003800200 */
.L_x_524:
        /* <DEDUP_REMOVED lines=10> */
.L_x_528:
[----:B------:R-:W-:Y:S01]  /*4320*/  FMUL.FTZ R0, R5, R4 ;  /* 0x0000000405007220 */ /* 0x000fe20000410000 */
[----:B------:R-:W-:-:S03]  /*4330*/  FMUL.FTZ R4, R4, 0.5 ;  /* 0x3f00000004047820 */ /* 0x000fc60000410000 */
[----:B------:R-:W-:-:S04]  /*4340*/  FFMA R5, -R0, R0, R5 ;  /* 0x0000000000057223 */ /* 0x000fc80000000105 */
[----:B------:R-:W-:-:S07]  /*4350*/  FFMA R0, R5, R4, R0 ;  /* 0x0000000405007223 */ /* 0x000fce0000000000 */
.L_x_529:
[----:B------:R-:W-:Y:S05]  /*4360*/  BSYNC.RECONVERGENT B0 ;  /* 0x0000000000007941 */ /* 0x000fea0003800200 */
.L_x_527:
        /* <DEDUP_REMOVED lines=10> */
.L_x_531:
[----:B------:R-:W-:Y:S01]  /*4410*/  FMUL.FTZ R0, R5, R4 ;  /* 0x0000000405007220 */ /* 0x000fe20000410000 */
[----:B------:R-:W-:-:S03]  /*4420*/  FMUL.FTZ R4, R4, 0.5 ;  /* 0x3f00000004047820 */ /* 0x000fc60000410000 */
[----:B------:R-:W-:-:S04]  /*4430*/  FFMA R5, -R0, R0, R5 ;  /* 0x0000000000057223 */ /* 0x000fc80000000105 */
[----:B------:R-:W-:-:S07]  /*4440*/  FFMA R0, R5, R4, R0 ;  /* 0x0000000405007223 */ /* 0x000fce0000000000 */
.L_x_532:
[----:B------:R-:W-:Y:S05]  /*4450*/  BSYNC.RECONVERGENT B0 ;  /* 0x0000000000007941 */ /* 0x000fea0003800200 */
.L_x_530:
        /* <DEDUP_REMOVED lines=10> */
.L_x_534:
[----:B------:R-:W-:Y:S01]  /*4500*/  FMUL.FTZ R0, R5, R4 ;  /* 0x0000000405007220 */ /* 0x000fe20000410000 */
[----:B------:R-:W-:-:S03]  /*4510*/  FMUL.FTZ R4, R4, 0.5 ;  /* 0x3f00000004047820 */ /* 0x000fc60000410000 */
[----:B------:R-:W-:-:S04]  /*4520*/  FFMA R5, -R0, R0, R5 ;  /* 0x0000000000057223 */ /* 0x000fc80000000105 */
[----:B------:R-:W-:-:S07]  /*4530*/  FFMA R0, R5, R4, R0 ;  /* 0x0000000405007223 */ /* 0x000fce0000000000 */
.L_x_535:
[----:B------:R-:W-:Y:S05]  /*4540*/  BSYNC.RECONVERGENT B0 ;  /* 0x0000000000007941 */ /* 0x000fea0003800200 */
.L_x_533:
        /* <DEDUP_REMOVED lines=10> */
.L_x_537:
[----:B------:R-:W-:Y:S01]  /*45f0*/  FMUL.FTZ R0, R5, R4 ;  /* 0x0000000405007220 */ /* 0x000fe20000410000 */
[----:B------:R-:W-:-:S03]  /*4600*/  FMUL.FTZ R4, R4, 0.5 ;  /* 0x3f00000004047820 */ /* 0x000fc60000410000 */
[----:B------:R-:W-:-:S04]  /*4610*/  FFMA R5, -R0, R0, R5 ;  /* 0x0000000000057223 */ /* 0x000fc80000000105 */
[----:B------:R-:W-:-:S07]  /*4620*/  FFMA R0, R5, R4, R0 ;  /* 0x0000000405007223 */ /* 0x000fce0000000000 */
.L_x_538:
[----:B------:R-:W-:Y:S05]  /*4630*/  BSYNC.RECONVERGENT B0 ;  /* 0x0000000000007941 */ /* 0x000fea0003800200 */
.L_x_536:
        /* <DEDUP_REMOVED lines=10> */
.L_x_540:
[----:B------:R-:W-:Y:S01]  /*46e0*/  FMUL.FTZ R0, R5, R4 ;  /* 0x0000000405007220 */ /* 0x000fe20000410000 */
[----:B------:R-:W-:-:S03]  /*46f0*/  FMUL.FTZ R4, R4, 0.5 ;  /* 0x3f00000004047820 */ /* 0x000fc60000410000 */
[----:B------:R-:W-:-:S04]  /*4700*/  FFMA R5, -R0, R0, R5 ;  /* 0x0000000000057223 */ /* 0x000fc80000000105 */
[----:B------:R-:W-:-:S07]  /*4710*/  FFMA R0, R5, R4, R0 ;  /* 0x0000000405007223 */ /* 0x000fce0000000000 */
.L_x_541:
[----:B------:R-:W-:Y:S05]  /*4720*/  BSYNC.RECONVERGENT B0 ;  /* 0x0000000000007941 */ /* 0x000fea0003800200 */
.L_x_539:
        /* <DEDUP_REMOVED lines=10> */
.L_x_543:
[----:B------:R-:W-:Y:S01]  /*47d0*/  FMUL.FTZ R0, R5, R4 ;  /* 0x0000000405007220 */ /* 0x000fe20000410000 */
[----:B------:R-:W-:-:S03]  /*47e0*/  FMUL.FTZ R4, R4, 0.5 ;  /* 0x3f00000004047820 */ /* 0x000fc60000410000 */
[----:B------:R-:W-:-:S04]  /*47f0*/  FFMA R5, -R0, R0, R5 ;  /* 0x0000000000057223 */ /* 0x000fc80000000105 */
[----:B------:R-:W-:-:S07]  /*4800*/  FFMA R0, R5, R4, R0 ;  /* 0x0000000405007223 */ /* 0x000fce0000000000 */
.L_x_544:
[----:B------:R-:W-:Y:S05]  /*4810*/  BSYNC.RECONVERGENT B0 ;  /* 0x0000000000007941 */ /* 0x000fea0003800200 */
.L_x_542:
        /* <DEDUP_REMOVED lines=10> */
.L_x_546:
[----:B------:R-:W-:Y:S01]  /*48c0*/  FMUL.FTZ R0, R5, R4 ;  /* 0x0000000405007220 */ /* 0x000fe20000410000 */
[----:B------:R-:W-:-:S03]  /*48d0*/  FMUL.FTZ R4, R4, 0.5 ;  /* 0x3f00000004047820 */ /* 0x000fc60000410000 */
[----:B------:R-:W-:-:S04]  /*48e0*/  FFMA R5, -R0, R0, R5 ;  /* 0x0000000000057223 */ /* 0x000fc80000000105 */
[----:B------:R-:W-:-:S07]  /*48f0*/  FFMA R0, R5, R4, R0 ;  /* 0x0000000405007223 */ /* 0x000fce0000000000 */
.L_x_547:
[----:B------:R-:W-:Y:S05]  /*4900*/  BSYNC.RECONVERGENT B0 ;  /* 0x0000000000007941 */ /* 0x000fea0003800200 */
.L_x_545:
        /* <DEDUP_REMOVED lines=10> */
.L_x_549:
[----:B------:R-:W-:Y:S01]  /*49b0*/  FMUL.FTZ R0, R5, R4 ;  /* 0x0000000405007220 */ /* 0x000fe20000410000 */
[----:B------:R-:W-:-:S03]  /*49c0*/  FMUL.FTZ R4, R4, 0.5 ;  /* 0x3f00000004047820 */ /* 0x000fc60000410000 */
[----:B------:R-:W-:-:S04]  /*49d0*/  FFMA R5, -R0, R0, R5 ;  /* 0x0000000000057223 */ /* 0x000fc80000000105 */
[----:B------:R-:W-:-:S07]  /*49e0*/  FFMA R0, R5, R4, R0 ;  /* 0x0000000405007223 */ /* 0x000fce0000000000 */
.L_x_550:
[----:B------:R-:W-:Y:S05]  /*49f0*/  BSYNC.RECONVERGENT B0 ;  /* 0x0000000000007941 */ /* 0x000fea0003800200 */
.L_x_548:
        /* <DEDUP_REMOVED lines=10> */
.L_x_552:
[----:B------:R-:W-:Y:S01]  /*4aa0*/  FMUL.FTZ R0, R5, R4 ;  /* 0x0000000405007220 */ /* 0x000fe20000410000 */
[----:B------:R-:W-:-:S03]  /*4ab0*/  FMUL.FTZ R4, R4, 0.5 ;  /* 0x3f00000004047820 */ /* 0x000fc60000410000 */
[----:B------:R-:W-:-:S04]  /*4ac0*/  FFMA R5, -R0, R0, R5 ;  /* 0x0000000000057223 */ /* 0x000fc80000000105 */
[----:B------:R-:W-:-:S07]  /*4ad0*/  FFMA R0, R5, R4, R0 ;  /* 0x0000000405007223 */ /* 0x000fce0000000000 */
.L_x_553:
[----:B------:R-:W-:Y:S05]  /*4ae0*/  BSYNC.RECONVERGENT B0 ;  /* 0x0000000000007941 */ /* 0x000fea0003800200 */
.L_x_551:
        /* <DEDUP_REMOVED lines=10> */
.L_x_555:
[----:B------:R-:W-:Y:S01]  /*4b90*/  FMUL.FTZ R0, R5, R4 ;  /* 0x0000000405007220 */ /* 0x000fe20000410000 */
[----:B------:R-:W-:-:S03]  /*4ba0*/  FMUL.FTZ R4, R4, 0.5 ;  /* 0x3f00000004047820 */ /* 0x000fc60000410000 */
[----:B------:R-:W-:-:S04]  /*4bb0*/  FFMA R5, -R0, R0, R5 ;  /* 0x0000000000057223 */ /* 0x000fc80000000105 */
[----:B------:R-:W-:-:S07]  /*4bc0*/  FFMA R0, R5, R4, R0 ;  /* 0x0000000405007223 */ /* 0x000fce0000000000 */
.L_x_556:
[----:B------:R-:W-:Y:S05]  /*4bd0*/  BSYNC.RECONVERGENT B0 ;  /* 0x0000000000007941 */ /* 0x000fea0003800200 */
.L_x_554:
        /* <DEDUP_REMOVED lines=10> */
.L_x_558:
[----:B------:R-:W-:Y:S01]  /*4c80*/  FMUL.FTZ R0, R5, R4 ;  /* 0x0000000405007220 */ /* 0x000fe20000410000 */
[----:B------:R-:W-:-:S03]  /*4c90*/  FMUL.FTZ R4, R4, 0.5 ;  /* 0x3f00000004047820 */ /* 0x000fc60000410000 */
[----:B------:R-:W-:-:S04]  /*4ca0*/  FFMA R5, -R0, R0, R5 ;  /* 0x0000000000057223 */ /* 0x000fc80000000105 */
[----:B------:R-:W-:-:S07]  /*4cb0*/  FFMA R0, R5, R4, R0 ;  /* 0x0000000405007223 */ /* 0x000fce0000000000 */
.L_x_559:
[----:B------:R-:W-:Y:S05]  /*4cc0*/  BSYNC.RECONVERGENT B0 ;  /* 0x0000000000007941 */ /* 0x000fea0003800200 */
.L_x_557:
        /* <DEDUP_REMOVED lines=10> */
.L_x_561:
[----:B------:R-:W-:Y:S01]  /*4d70*/  FMUL.FTZ R0, R5, R4 ;  /* 0x0000000405007220 */ /* 0x000fe20000410000 */
[----:B------:R-:W-:-:S03]  /*4d80*/  FMUL.FTZ R4, R4, 0.5 ;  /* 0x3f00000004047820 */ /* 0x000fc60000410000 */
[----:B------:R-:W-:-:S04]  /*4d90*/  FFMA R5, -R0, R0, R5 ;  /* 0x0000000000057223 */ /* 0x000fc80000000105 */
[----:B------:R-:W-:-:S07]  /*4da0*/  FFMA R0, R5, R4, R0 ;  /* 0x0000000405007223 */ /* 0x000fce0000000000 */
.L_x_562:
[----:B------:R-:W-:Y:S05]  /*4db0*/  BSYNC.RECONVERGENT B0 ;  /* 0x0000000000007941 */ /* 0x000fea0003800200 */
.L_x_560:
        /* <DEDUP_REMOVED lines=10> */
.L_x_564:
[----:B------:R-:W-:Y:S01]  /*4e60*/  FMUL.FTZ R0, R5, R4 ;  /* 0x0000000405007220 */ /* 0x000fe20000410000 */
[----:B------:R-:W-:-:S03]  /*4e70*/  FMUL.FTZ R4, R4, 0.5 ;  /* 0x3f00000004047820 */ /* 0x000fc60000410000 */
[----:B------:R-:W-:-:S04]  /*4e80*/  FFMA R5, -R0, R0, R5 ;  /* 0x0000000000057223 */ /* 0x000fc80000000105 */
[----:B------:R-:W-:-:S07]  /*4e90*/  FFMA R0, R5, R4, R0 ;  /* 0x0000000405007223 */ /* 0x000fce0000000000 */
.L_x_565:
[----:B------:R-:W-:Y:S05]  /*4ea0*/  BSYNC.RECONVERGENT B0 ;  /* 0x0000000000007941 */ /* 0x000fea0003800200 */
.L_x_563:
        /* <DEDUP_REMOVED lines=10> */
.L_x_567:
[----:B------:R-:W-:Y:S01]  /*4f50*/  FMUL.FTZ R0, R5, R4 ;  /* 0x0000000405007220 */ /* 0x000fe20000410000 */
[----:B------:R-:W-:-:S03]  /*4f60*/  FMUL.FTZ R4, R4, 0.5 ;  /* 0x3f00000004047820 */ /* 0x000fc60000410000 */
[----:B------:R-:W-:-:S04]  /*4f70*/  FFMA R5, -R0, R0, R5 ;  /* 0x0000000000057223 */ /* 0x000fc80000000105 */
[----:B------:R-:W-:-:S07]  /*4f80*/  FFMA R0, R5, R4, R0 ;  /* 0x0000000405007223 */ /* 0x000fce0000000000 */
.L_x_568:
[----:B------:R-:W-:Y:S05]  /*4f90*/  BSYNC.RECONVERGENT B0 ;  /* 0x0000000000007941 */ /* 0x000fea0003800200 */
.L_x_566:
        /* <DEDUP_REMOVED lines=10> */
.L_x_570:
[----:B------:R-:W-:Y:S01]  /*5040*/  FMUL.FTZ R0, R5, R4 ;  /* 0x0000000405007220 */ /* 0x000fe20000410000 */
[----:B------:R-:W-:-:S03]  /*5050*/  FMUL.FTZ R4, R4, 0.5 ;  /* 0x3f00000004047820 */ /* 0x000fc60000410000 */
[----:B------:R-:W-:-:S04]  /*5060*/  FFMA R5, -R0, R0, R5 ;  /* 0x0000000000057223 */ /* 0x000fc80000000105 */
[----:B------:R-:W-:-:S07]  /*5070*/  FFMA R0, R5, R4, R0 ;  /* 0x0000000405007223 */ /* 0x000fce0000000000 */
.L_x_571:
[----:B------:R-:W-:Y:S05]  /*5080*/  BSYNC.RECONVERGENT B0 ;  /* 0x0000000000007941 */ /* 0x000fea0003800200 */
.L_x_569:
        /* <DEDUP_REMOVED lines=10> */
.L_x_573:
[----:B------:R-:W-:Y:S01]  /*5130*/  FMUL.FTZ R0, R5, R4 ;  /* 0x0000000405007220 */ /* 0x000fe20000410000 */
[----:B------:R-:W-:-:S03]  /*5140*/  FMUL.FTZ R4, R4, 0.5 ;  /* 0x3f00000004047820 */ /* 0x000fc60000410000 */
[----:B------:R-:W-:-:S04]  /*5150*/  FFMA R5, -R0, R0, R5 ;  /* 0x0000000000057223 */ /* 0x000fc80000000105 */
[----:B------:R-:W-:-:S07]  /*5160*/  FFMA R0, R5, R4, R0 ;  /* 0x0000000405007223 */ /* 0x000fce0000000000 */
.L_x_574:
[----:B------:R-:W-:Y:S05]  /*5170*/  BSYNC.RECONVERGENT B0 ;  /* 0x0000000000007941 */ /* 0x000fea0003800200 */
.L_x_572:
        /* <DEDUP_REMOVED lines=10> */
.L_x_576:
[----:B------:R-:W-:Y:S01]  /*5220*/  FMUL.FTZ R0, R5, R4 ;  /* 0x0000000405007220 */ /* 0x000fe20000410000 */
[----:B------:R-:W-:-:S03]  /*5230*/  FMUL.FTZ R4, R4, 0.5 ;  /* 0x3f00000004047820 */ /* 0x000fc60000410000 */
[----:B------:R-:W-:-:S04]  /*5240*/  FFMA R5, -R0, R0, R5 ;  /* 0x0000000000057223 */ /* 0x000fc80000000105 */
[----:B------:R-:W-:-:S07]  /*5250*/  FFMA R0, R5, R4, R0 ;  /* 0x0000000405007223 */ /* 0x000fce0000000000 */
.L_x_577:
[----:B------:R-:W-:Y:S05]  /*5260*/  BSYNC.RECONVERGENT B0 ;  /* 0x0000000000007941 */ /* 0x000fea0003800200 */
.L_x_575:
        /* <DEDUP_REMOVED lines=10> */
.L_x_579:
[----:B------:R-:W-:Y:S01]  /*5310*/  FMUL.FTZ R0, R5, R4 ;  /* 0x0000000405007220 */ /* 0x000fe20000410000 */
[----:B------:R-:W-:-:S03]  /*5320*/  FMUL.FTZ R4, R4, 0.5 ;  /* 0x3f00000004047820 */ /* 0x000fc60000410000 */
[----:B------:R-:W-:-:S04]  /*5330*/  FFMA R5, -R0, R0, R5 ;  /* 0x0000000000057223 */ /* 0x000fc80000000105 */
[----:B------:R-:W-:-:S07]  /*5340*/  FFMA R0, R5, R4, R0 ;  /* 0x0000000405007223 */ /* 0x000fce0000000000 */
.L_x_580:
[----:B------:R-:W-:Y:S05]  /*5350*/  BSYNC.RECONVERGENT B0 ;  /* 0x0000000000007941 */ /* 0x000fea0003800200 */
.L_x_578:
        /* <DEDUP_REMOVED lines=10> */
.L_x_582:
[----:B------:R-:W-:Y:S01]  /*5400*/  FMUL.FTZ R0, R5, R4 ;  /* 0x0000000405007220 */ /* 0x000fe20000410000 */
[----:B------:R-:W-:-:S03]  /*5410*/  FMUL.FTZ R4, R4, 0.5 ;  /* 0x3f00000004047820 */ /* 0x000fc60000410000 */
[----:B------:R-:W-:-:S04]  /*5420*/  FFMA R5, -R0, R0, R5 ;  /* 0x0000000000057223 */ /* 0x000fc80000000105 */
[----:B------:R-:W-:-:S07]  /*5430*/  FFMA R0, R5, R4, R0 ;  /* 0x0000000405007223 */ /* 0x000fce0000000000 */
.L_x_583:
[----:B------:R-:W-:Y:S05]  /*5440*/  BSYNC.RECONVERGENT B0 ;  /* 0x0000000000007941 */ /* 0x000fea0003800200 */
.L_x_581:
        /* <DEDUP_REMOVED lines=10> */
.L_x_585:
[----:B------:R-:W-:Y:S01]  /*54f0*/  FMUL.FTZ R0, R5, R4 ;  /* 0x0000000405007220 */ /* 0x000fe20000410000 */
[----:B------:R-:W-:-:S03]  /*5500*/  FMUL.FTZ R4, R4, 0.5 ;  /* 0x3f00000004047820 */ /* 0x000fc60000410000 */
[----:B------:R-:W-:-:S04]  /*5510*/  FFMA R5, -R0, R0, R5 ;  /* 0x0000000000057223 */ /* 0x000fc80000000105 */
[----:B------:R-:W-:-:S07]  /*5520*/  FFMA R0, R5, R4, R0 ;  /* 0x0000000405007223 */ /* 0x000fce0000000000 */
.L_x_586:
[----:B------:R-:W-:Y:S05]  /*5530*/  BSYNC.RECONVERGENT B0 ;  /* 0x0000000000007941 */ /* 0x000fea0003800200 */
.L_x_584:
        /* <DEDUP_REMOVED lines=10> */
.L_x_588:
[----:B------:R-:W-:Y:S01]  /*55e0*/  FMUL.FTZ R0, R5, R4 ;  /* 0x0000000405007220 */ /* 0x000fe20000410000 */
[----:B------:R-:W-:-:S03]  /*55f0*/  FMUL.FTZ R4, R4, 0.5 ;  /* 0x3f00000004047820 */ /* 0x000fc60000410000 */
[----:B------:R-:W-:-:S04]  /*5600*/  FFMA R5, -R0, R0, R5 ;  /* 0x0000000000057223 */ /* 0x000fc80000000105 */
[----:B------:R-:W-:-:S07]  /*5610*/  FFMA R0, R5, R4, R0 ;  /* 0x0000000405007223 */ /* 0x000fce0000000000 */
.L_x_589:
[----:B------:R-:W-:Y:S05]  /*5620*/  BSYNC.RECONVERGENT B0 ;  /* 0x0000000000007941 */ /* 0x000fea0003800200 */
.L_x_587:
        /* <DEDUP_REMOVED lines=10> */
.L_x_591:
[----:B------:R-:W-:Y:S01]  /*56d0*/  FMUL.FTZ R0, R5, R4 ;  /* 0x0000000405007220 */ /* 0x000fe20000410000 */
[----:B------:R-:W-:-:S03]  /*56e0*/  FMUL.FTZ R4, R4, 0.5 ;  /* 0x3f00000004047820 */ /* 0x000fc60000410000 */
[----:B------:R-:W-:-:S04]  /*56f0*/  FFMA R5, -R0, R0, R5 ;  /* 0x0000000000057223 */ /* 0x000fc80000000105 */
[----:B------:R-:W-:-:S07]  /*5700*/  FFMA R0, R5, R4, R0 ;  /* 0x0000000405007223 */ /* 0x000fce0000000000 */
.L_x_592:
[----:B------:R-:W-:Y:S05]  /*5710*/  BSYNC.RECONVERGENT B0 ;  /* 0x0000000000007941 */ /* 0x000fea0003800200 */
.L_x_590:
        /* <DEDUP_REMOVED lines=10> */
.L_x_594:
[----:B------:R-:W-:Y:S01]  /*57c0*/  FMUL.FTZ R0, R5, R4 ;  /* 0x0000000405007220 */ /* 0x000fe20000410000 */
[----:B------:R-:W-:-:S03]  /*57d0*/  FMUL.FTZ R4, R4, 0.5 ;  /* 0x3f00000004047820 */ /* 0x000fc60000410000 */
[----:B------:R-:W-:-:S04]  /*57e0*/  FFMA R5, -R0, R0, R5 ;  /* 0x0000000000057223 */ /* 0x000fc80000000105 */
[----:B------:R-:W-:-:S07]  /*57f0*/  FFMA R0, R5, R4, R0 ;  /* 0x0000000405007223 */ /* 0x000fce0000000000 */
.L_x_595:
[----:B------:R-:W-:Y:S05]  /*5800*/  BSYNC.RECONVERGENT B0 ;  /* 0x0000000000007941 */ /* 0x000fea0003800200 */
.L_x_593:
        /* <DEDUP_REMOVED lines=10> */
.L_x_597:
[----:B------:R-:W-:Y:S01]  /*58b0*/  FMUL.FTZ R0, R5, R4 ;  /* 0x0000000405007220 */ /* 0x000fe20000410000 */
[----:B------:R-:W-:-:S03]  /*58c0*/  FMUL.FTZ R4, R4, 0.5 ;  /* 0x3f00000004047820 */ /* 0x000fc60000410000 */
[----:B------:R-:W-:-:S04]  /*58d0*/  FFMA R5, -R0, R0, R5 ;  /* 0x0000000000057223 */ /* 0x000fc80000000105 */
[----:B------:R-:W-:-:S07]  /*58e0*/  FFMA R0, R5, R4, R0 ;  /* 0x0000000405007223 */ /* 0x000fce0000000000 */
.L_x_598:
[----:B------:R-:W-:Y:S05]  /*58f0*/  BSYNC.RECONVERGENT B0 ;  /* 0x0000000000007941 */ /* 0x000fea0003800200 */
.L_x_596:
        /* <DEDUP_REMOVED lines=10> */
.L_x_600:
[----:B------:R-:W-:Y:S01]  /*59a0*/  FMUL.FTZ R0, R5, R4 ;  /* 0x0000000405007220 */ /* 0x000fe20000410000 */
[----:B------:R-:W-:-:S03]  /*59b0*/  FMUL.FTZ R4, R4, 0.5 ;  /* 0x3f00000004047820 */ /* 0x000fc60000410000 */
[----:B------:R-:W-:-:S04]  /*59c0*/  FFMA R5, -R0, R0, R5 ;  /* 0x0000000000057223 */ /* 0x000fc80000000105 */
[----:B------:R-:W-:-:S07]  /*59d0*/  FFMA R0, R5, R4, R0 ;  /* 0x0000000405007223 */ /* 0x000fce0000000000 */
.L_x_601:
[----:B------:R-:W-:Y:S05]  /*59e0*/  BSYNC.RECONVERGENT B0 ;  /* 0x0000000000007941 */ /* 0x000fea0003800200 */
.L_x_599:
        /* <DEDUP_REMOVED lines=10> */
.L_x_603:
[----:B------:R-:W-:Y:S01]  /*5a90*/  FMUL.FTZ R0, R5, R4 ;  /* 0x0000000405007220 */ /* 0x000fe20000410000 */
[----:B------:R-:W-:-:S03]  /*5aa0*/  FMUL.FTZ R4, R4, 0.5 ;  /* 0x3f00000004047820 */ /* 0x000fc60000410000 */
[----:B------:R-:W-:-:S04]  /*5ab0*/  FFMA R5, -R0, R0, R5 ;  /* 0x0000000000057223 */ /* 0x000fc80000000105 */
[----:B------:R-:W-:-:S07]  /*5ac0*/  FFMA R0, R5, R4, R0 ;  /* 0x0000000405007223 */ /* 0x000fce0000000000 */
.L_x_604:
[----:B------:R-:W-:Y:S05]  /*5ad0*/  BSYNC.RECONVERGENT B0 ;  /* 0x0000000000007941 */ /* 0x000fea0003800200 */
.L_x_602:
        /* <DEDUP_REMOVED lines=10> */
.L_x_606:
[----:B------:R-:W-:Y:S01]  /*5b80*/  FMUL.FTZ R0, R5, R4 ;  /* 0x0000000405007220 */ /* 0x000fe20000410000 */
[----:B------:R-:W-:-:S03]  /*5b90*/  FMUL.FTZ R4, R4, 0.5 ;  /* 0x3f00000004047820 */ /* 0x000fc60000410000 */
[----:B------:R-:W-:-:S04]  /*5ba0*/  FFMA R5, -R0, R0, R5 ;  /* 0x0000000000057223 */ /* 0x000fc80000000105 */
[----:B------:R-:W-:-:S07]  /*5bb0*/  FFMA R0, R5, R4, R0 ;  /* 0x0000000405007223 */ /* 0x000fce0000000000 */
.L_x_607:
[----:B------:R-:W-:Y:S05]  /*5bc0*/  BSYNC.RECONVERGENT B0 ;  /* 0x0000000000007941 */ /* 0x000fea0003800200 */
.L_x_605:
        /* <DEDUP_REMOVED lines=10> */
.L_x_609:
[----:B------:R-:W-:Y:S01]  /*5c70*/  FMUL.FTZ R0, R5, R4 ;  /* 0x0000000405007220 */ /* 0x000fe20000410000 */
[----:B------:R-:W-:-:S03]  /*5c80*/  FMUL.FTZ R4, R4, 0.5 ;  /* 0x3f00000004047820 */ /* 0x000fc60000410000 */
[----:B------:R-:W-:-:S04]  /*5c90*/  FFMA R5, -R0, R0, R5 ;  /* 0x0000000000057223 */ /* 0x000fc80000000105 */
[----:B------:R-:W-:-:S07]  /*5ca0*/  FFMA R0, R5, R4, R0 ;  /* 0x0000000405007223 */ /* 0x000fce0000000000 */
.L_x_610:
[----:B------:R-:W-:Y:S05]  /*5cb0*/  BSYNC.RECONVERGENT B0 ;  /* 0x0000000000007941 */ /* 0x000fea0003800200 */
.L_x_608:
        /* <DEDUP_REMOVED lines=10> */
.L_x_612:
[----:B------:R-:W-:Y:S01]  /*5d60*/  FMUL.FTZ R0, R5, R4 ;  /* 0x0000000405007220 */ /* 0x000fe20000410000 */
[----:B------:R-:W-:-:S03]  /*5d70*/  FMUL.FTZ R4, R4, 0.5 ;  /* 0x3f00000004047820 */ /* 0x000fc60000410000 */
[----:B------:R-:W-:-:S04]  /*5d80*/  FFMA R5, -R0, R0, R5 ;  /* 0x0000000000057223 */ /* 0x000fc80000000105 */
[----:B------:R-:W-:-:S07]  /*5d90*/  FFMA R0, R5, R4, R0 ;  /* 0x0000000405007223 */ /* 0x000fce0000000000 */
.L_x_613:
[----:B------:R-:W-:Y:S05]  /*5da0*/  BSYNC.RECONVERGENT B0 ;  /* 0x0000000000007941 */ /* 0x000fea0003800200 */
.L_x_611:
[----:B------:R-:W-:Y:S01]  /*5db0*/  FFMA R0, R0, R0, 1 ;  /* 0x3f80000000007423 */ /* 0x000fe20000000000 */
[----:B------:R-:W-:Y:S03]  /*5dc0*/  BSSY.RECONVERGENT B0, `(.L_x_614) ;  /* 0x000000d000007945 */ /* 0x000fe60003800200 */
[----:B------:R0:W1:Y:S01]  /*5dd0*/  MUFU.RSQ R7, R0 ;  /* 0x0000000000077308 */ /* 0x0000620000001400 */
[----:B------:R-:W-:-:S04]  /*5de0*/  IADD3 R4, PT, PT, R0, -0xd000000, RZ ;  /* 0xf300000000047810 */ /* 0x000fc80007ffe0ff */
[----:B------:R-:W-:-:S13]  /*5df0*/  ISETP.GT.U32.AND P0, PT, R4, 0x727fffff, PT ;  /* 0x727fffff0400780c */ /* 0x000fda0003f04070 */
[----:B01----:R-:W-:Y:S05]  /*5e00*/  @!P0 BRA `(.L_x_615) ;  /* 0x0000000000108947 */ /* 0x003fea0003800000 */
[----:B------:R-:W-:-:S07]  /*5e10*/  MOV R9, 0x5e30 ;  /* 0x00005e3000097802 */ /* 0x000fce0000000f00 */
[----:B------:R-:W-:Y:S05]  /*5e20*/  CALL.REL.NOINC `($__internal_1_$__cuda_sm20_sqrt_rn_f32_slowpath) ;  /* 0x00000000003c7944 */ /* 0x000fea0003c00000 */
[----:B------:R-:W-:Y:S01]  /*5e30*/  MOV R5, R0 ;  /* 0x0000000000057202 */ /* 0x000fe20000000f00 */
[----:B------:R-:W-:Y:S06]  /*5e40*/  BRA `(.L_x_616) ;  /* 0x0000000000107947 */ /* 0x000fec0003800000 */
.L_x_615:
[----:B------:R-:W-:Y:S01]  /*5e50*/  FMUL.FTZ R5, R0, R7 ;  /* 0x0000000700057220 */ /* 0x000fe20000410000 */
[----:B------:R-:W-:-:S03]  /*5e60*/  FMUL.FTZ R4, R7, 0.5 ;  /* 0x3f00000007047820 */ /* 0x000fc60000410000 */
[----:B------:R-:W-:-:S04]  /*5e70*/  FFMA R0, -R5, R5, R0 ;  /* 0x0000000505007223 */ /* 0x000fc80000000100 */
[----:B------:R-:W-:-:S07]  /*5e80*/  FFMA R5, R0, R4, R5 ;  /* 0x0000000400057223 */ /* 0x000fce0000000005 */
.L_x_616:
[----:B------:R-:W-:Y:S05]  /*5e90*/  BSYNC.RECONVERGENT B0 ;  /* 0x0000000000007941 */ /* 0x000fea0003800200 */
.L_x_614:
[----:B------:R-:W-:Y:S01]  /*5ea0*/  STG.E desc[UR4][R2.64], R5 ;  /* 0x0000000502007986 */ /* 0x000fe2000c101904 */
[----:B------:R-:W-:Y:S05]  /*5eb0*/  EXIT ;  /* 0x000000000000794d */ /* 0x000fea0003800000 */
.L_x_316:
[----:B------:R-:W1:Y:S02]  /*5ec0*/  LDC.64 R2, c[0x0][0x380] ;  /* 0x0000e000ff027b82 */ /* 0x000e640000000a00 */
[----:B-1----:R-:W-:-:S05]  /*5ed0*/  IMAD.WIDE R2, R5, 0x4, R2 ;  /* 0x0000000405027825 */ /* 0x002fca00078e0202 */
[----:B0-----:R-:W2:Y:S02]  /*5ee0*/  LDG.E R5, desc[UR4][R2.64] ;  /* 0x0000000402057981 */ /* 0x001ea4000c1e1900 */
[----:B--2---:R-:W-:-:S05]  /*5ef0*/  FADD R5, R5, R5 ;  /* 0x0000000505057221 */ /* 0x004fca0000000000 */
[----:B------:R-:W-:Y:S01]  /*5f00*/  STG.E desc[UR4][R2.64], R5 ;  /* 0x0000000502007986 */ /* 0x000fe2000c101904 */
[----:B------:R-:W-:Y:S05]  /*5f10*/  EXIT ;  /* 0x000000000000794d */ /* 0x000fea0003800000 */
        .weak           $__internal_1_$__cuda_sm20_sqrt_rn_f32_slowpath
        .type           $__internal_1_$__cuda_sm20_sqrt_rn_f32_slowpath,@function
        .size           $__internal_1_$__cuda_sm20_sqrt_rn_f32_slowpath,(.L_x_623 - $__internal_1_$__cuda_sm20_sqrt_rn_f32_slowpath)
$__internal_1_$__cuda_sm20_sqrt_rn_f32_slowpath:
        /* <DEDUP_REMOVED lines=19> */
.L_x_617:
[----:B------:R-:W-:Y:S01]  /*6050*/  HFMA2 R5, -RZ, RZ, 0, 0 ;  /* 0x00000000ff057431 */ /* 0x000fe200000001ff */
[----:B------:R-:W-:Y:S02]  /*6060*/  MOV R0, R4 ;  /* 0x0000000400007202 */ /* 0x000fe40000000f00 */
[----:B------:R-:W-:-:S04]  /*6070*/  MOV R4, R9 ;  /* 0x0000000900047202 */ /* 0x000fc80000000f00 */
[----:B------:R-:W-:Y:S05]  /*6080*/  RET.REL.NODEC R4 `(_Z27demonstrate_warp_divergencePfi) ;  /* 0xffffff9c04dc7950 */ /* 0x000fea0003c3ffff */
.L_x_618:
        /* <DEDUP_REMOVED lines=15> */
.L_x_623:


//--------------------- .text._Z21matmul_warp_optimizedPKfS0_Pfi --------------------------
	.section	.text._Z21matmul_warp_optimizedPKfS0_Pfi,"ax",@progbits
	.align	128
        .global         _Z21matmul_warp_optimizedPKfS0_Pfi
        .type           _Z21matmul_warp_optimizedPKfS0_Pfi,@function
        .size           _Z21matmul_warp_optimizedPKfS0_Pfi,(.L_x_630 - _Z21matmul_warp_optimizedPKfS0_Pfi)
        .other          _Z21matmul_warp_optimizedPKfS0_Pfi,@"STO_CUDA_ENTRY STV_DEFAULT"
_Z21matmul_warp_optimizedPKfS0_Pfi:
.text._Z21matmul_warp_optimizedPKfS0_Pfi:
[----:B------:R-:W-:Y:S01]  /*0000*/  LDC R1, c[0x0][0x37c] ;  /* 0x0000df00ff017b82 */ /* 0x000fe20000000800 */
[----:B------:R-:W0:Y:S01]  /*0010*/  LDCU UR4, c[0x0][0x398] ;  /* 0x00007300ff0477ac */ /* 0x000e220008000800 */
[----:B------:R-:W1:Y:S01]  /*0020*/  S2R R9, SR_CTAID.Y ;  /* 0x0000000000097919 */ /* 0x000e620000002600 */
[----:B------:R-:W-:Y:S01]  /*0030*/  HFMA2 R21, -RZ, RZ, 0, 0 ;  /* 0x00000000ff157431 */ /* 0x000fe200000001ff */
[----:B------:R-:W1:Y:S01]  /*0040*/  S2R R19, SR_TID.Y ;  /* 0x0000000000137919 */ /* 0x000e620000002200 */
[----:B------:R-:W2:Y:S01]  /*0050*/  S2R R12, SR_CTAID.X ;  /* 0x00000000000c7919 */ /* 0x000ea20000002500 */
[----:B------:R-:W2:Y:S01]  /*0060*/  S2R R17, SR_TID.X ;  /* 0x0000000000117919 */ /* 0x000ea20000002100 */
[----:B0-----:R-:W-:Y:S01]  /*0070*/  MOV R0, UR4 ;  /* 0x0000000400007c02 */ /* 0x001fe20008000f00 */
[----:B------:R-:W0:Y:S03]  /*0080*/  LDCU.64 UR4, c[0x0][0x358] ;  /* 0x00006b00ff0477ac */ /* 0x000e260008000a00 */
[----:B------:R-:W-:-:S02]  /*0090*/  ISETP.GE.AND P0, PT, R0, 0x1, PT ;  /* 0x000000010000780c */ /* 0x000fc40003f06270 */
[----:B-1----:R-:W-:Y:S02]  /*00a0*/  LEA R9, R9, R19, 0x5 ;  /* 0x0000001309097211 */ /* 0x002fe400078e28ff */
[----:B--2---:R-:W-:-:S04]  /*00b0*/  LEA R8, R12, R17, 0x5 ;  /* 0x000000110c087211 */ /* 0x004fc800078e28ff */
[----:B------:R-:W-:-:S05]  /*00c0*/  VIMNMX R11, PT, PT, R9, R8, !PT ;  /* 0x00000008090b7248 */ /* 0x000fca0007fe0100 */
[----:B0-----:R-:W-:Y:S05]  /*00d0*/  @!P0 BRA `(.L_x_619) ;  /* 0x0000000800248947 */ /* 0x001fea0003800000 */
[----:B------:R-:W0:Y:S01]  /*00e0*/  S2R R7, SR_CgaCtaId ;  /* 0x0000000000077919 */ /* 0x000e220000008800 */
[----:B------:R-:W1:Y:S01]  /*00f0*/  LDC R10, c[0x0][0x398] ;  /* 0x0000e600ff0a7b82 */ /* 0x000e620000000800 */
[----:B------:R-:W-:Y:S01]  /*0100*/  MOV R5, 0x400 ;  /* 0x0000040000057802 */ /* 0x000fe20000000f00 */
[-CC-:B------:R-:W-:Y:S01]  /*0110*/  IMAD R15, R19, R0.reuse, R17.reuse ;  /* 0x00000000130f7224 */ /* 0x180fe200078e0211 */
[----:B------:R-:W-:Y:S01]  /*0120*/  IADD3 R4, PT, PT, R0, 0x1f, RZ ;  /* 0x0000001f00047810 */ /* 0x000fe20007ffe0ff */
[----:B------:R-:W-:Y:S01]  /*0130*/  IMAD R13, R9, R0, R17 ;  /* 0x00000000090d7224 */ /* 0x000fe200078e0211 */
[----:B------:R-:W-:Y:S02]  /*0140*/  IADD3 R6, PT, PT, R5, 0x1080, RZ ;  /* 0x0000108005067810 */ /* 0x000fe40007ffe0ff */
[----:B------:R-:W-:Y:S01]  /*0150*/  SHF.R.U32.HI R4, RZ, 0x5, R4 ;  /* 0x00000005ff047819 */ /* 0x000fe20000011604 */
[----:B------:R-:W2:Y:S01]  /*0160*/  LDC.64 R2, c[0x0][0x380] ;  /* 0x0000e000ff027b82 */ /* 0x000ea20000000a00 */
[----:B------:R-:W-:-:S02]  /*0170*/  LEA R15, R12, R15, 0x5 ;  /* 0x0000000f0c0f7211 */ /* 0x000fc400078e28ff */
[----:B------:R-:W-:Y:S02]  /*0180*/  MOV R21, RZ ;  /* 0x000000ff00157202 */ /* 0x000fe40000000f00 */
[----:B------:R-:W-:Y:S02]  /*0190*/  IADD3 R18, PT, PT, -R4, RZ, RZ ;  /* 0x000000ff04127210 */ /* 0x000fe40007ffe1ff */
[C---:B0-----:R-:W-:Y:S02]  /*01a0*/  LEA R14, R7.reuse, R5, 0x18 ;  /* 0x00000005070e7211 */ /* 0x041fe400078ec0ff */
[----:B------:R-:W-:-:S03]  /*01b0*/  LEA R6, R7, R6, 0x18 ;  /* 0x0000000607067211 */ /* 0x000fc600078ec0ff */
[----:B------:R-:W-:Y:S01]  /*01c0*/  IMAD R14, R19, 0x84, R14 ;  /* 0x00000084130e7824 */ /* 0x000fe200078e020e */
[----:B------:R-:W-:-:S04]  /*01d0*/  LEA R16, R17, R6, 0x2 ;  /* 0x0000000611107211 */ /* 0x000fc800078e10ff */
[----:B------:R-:W-:Y:S01]  /*01e0*/  LEA R20, R17, R14, 0x2 ;  /* 0x0000000e11147211 */ /* 0x000fe200078e10ff */
[----:B------:R-:W-:-:S07]  /*01f0*/  IMAD R12, R19, 0x84, R16 ;  /* 0x00000084130c7824 */ /* 0x000fce00078e0210 */
.L_x_620:
        /* <DEDUP_REMOVED lines=16> */
[----:B------:R-:W0:Y:S04]  /*0300*/  LDS R28, [R16] ;  /* 0x00000000101c7984 */ /* 0x000e280000000800 */
[----:B------:R-:W-:Y:S04]  /*0310*/  LDS R5, [R14+0x4] ;  /* 0x000004000e057984 */ /* 0x000fe80000000800 */
[----:B------:R-:W1:Y:S04]  /*0320*/  LDS R4, [R16+0x84] ;  /* 0x0000840010047984 */ /* 0x000e680000000800 */
[----:B------:R-:W-:Y:S04]  /*0330*/  LDS R24, [R14+0x8] ;  /* 0x000008000e187984 */ /* 0x000fe80000000800 */
[----:B------:R-:W2:Y:S04]  /*0340*/  LDS R25, [R16+0x108] ;  /* 0x0001080010197984 */ /* 0x000ea80000000800 */
[----:B------:R-:W-:Y:S04]  /*0350*/  LDS R23, [R14+0xc] ;  /* 0x00000c000e177984 */ /* 0x000fe80000000800 */
[----:B------:R-:W3:Y:S04]  /*0360*/  LDS R22, [R16+0x18c] ;  /* 0x00018c0010167984 */ /* 0x000ee80000000800 */
[----:B------:R-:W-:Y:S04]  /*0370*/  LDS R6, [R14+0x14] ;  /* 0x000014000e067984 */ /* 0x000fe80000000800 */
[----:B------:R-:W-:Y:S01]  /*0380*/  LDS R7, [R16+0x294] ;  /* 0x0002940010077984 */ /* 0x000fe20000000800 */
[----:B0-----:R-:W-:-:S03]  /*0390*/  FFMA R28, R26, R28, R21 ;  /* 0x0000001c1a1c7223 */ /* 0x001fc60000000015 */
[----:B------:R-:W-:Y:S04]  /*03a0*/  LDS R21, [R14+0x10] ;  /* 0x000010000e157984 */ /* 0x000fe80000000800 */
[----:B------:R-:W0:Y:S01]  /*03b0*/  LDS R26, [R16+0x210] ;  /* 0x00021000101a7984 */ /* 0x000e220000000800 */
[----:B-1----:R-:W-:-:S03]  /*03c0*/  FFMA R5, R5, R4, R28 ;  /* 0x0000000405057223 */ /* 0x002fc6000000001c */
[----:B------:R-:W-:Y:S01]  /*03d0*/  LDS R4, [R14+0x18] ;  /* 0x000018000e047984 */ /* 0x000fe20000000800 */
[----:B--2---:R-:W-:-:S03]  /*03e0*/  FFMA R24, R24, R25, R5 ;  /* 0x0000001918187223 */ /* 0x004fc60000000005 */
[----:B------:R-:W1:Y:S01]  /*03f0*/  LDS R5, [R16+0x318] ;  /* 0x0003180010057984 */ /* 0x000e620000000800 */
[----:B---3--:R-:W-:-:S03]  /*0400*/  FFMA R22, R23, R22, R24 ;  /* 0x0000001617167223 */ /* 0x008fc60000000018 */
[----:B------:R-:W-:Y:S04]  /*0410*/  LDS R23, [R14+0x1c] ;  /* 0x00001c000e177984 */ /* 0x000fe80000000800 */
[----:B------:R-:W2:Y:S01]  /*0420*/  LDS R24, [R16+0x39c] ;  /* 0x00039c0010187984 */ /* 0x000ea20000000800 */
[----:B0-----:R-:W-:-:S03]  /*0430*/  FFMA R25, R21, R26, R22 ;  /* 0x0000001a15197223 */ /* 0x001fc60000000016 */
[----:B------:R-:W-:Y:S04]  /*0440*/  LDS R21, [R14+0x20] ;  /* 0x000020000e157984 */ /* 0x000fe80000000800 */
[----:B------:R-:W0:Y:S01]  /*0450*/  LDS R22, [R16+0x420] ;  /* 0x0004200010167984 */ /* 0x000e220000000800 */
[----:B------:R-:W-:-:S03]  /*0460*/  FFMA R25, R6, R7, R25 ;  /* 0x0000000706197223 */ /* 0x000fc60000000019 */
[----:B------:R-:W-:Y:S04]  /*0470*/  LDS R6, [R14+0x24] ;  /* 0x000024000e067984 */ /* 0x000fe80000000800 */
[----:B------:R-:W3:Y:S01]  /*0480*/  LDS R7, [R16+0x4a4] ;  /* 0x0004a40010077984 */ /* 0x000ee20000000800 */
[----:B-1----:R-:W-:-:S03]  /*0490*/  FFMA R4, R4, R5, R25 ;  /* 0x0000000504047223 */ /* 0x002fc60000000019 */
[----:B------:R-:W-:Y:S04]  /*04a0*/  LDS R25, [R14+0x28] ;  /* 0x000028000e197984 */ /* 0x000fe80000000800 */
[----:B------:R-:W1:Y:S01]  /*04b0*/  LDS R26, [R16+0x528] ;  /* 0x00052800101a7984 */ /* 0x000e620000000800 */
[----:B--2---:R-:W-:-:S03]  /*04c0*/  FFMA R24, R23, R24, R4 ;  /* 0x0000001817187223 */ /* 0x004fc60000000004 */
[----:B------:R-:W-:Y:S04]  /*04d0*/  LDS R4, [R14+0x2c] ;  /* 0x00002c000e047984 */ /* 0x000fe80000000800 */
[----:B------:R-:W2:Y:S01]  /*04e0*/  LDS R5, [R16+0x5ac] ;  /* 0x0005ac0010057984 */ /* 0x000ea20000000800 */
[----:B0-----:R-:W-:-:S03]  /*04f0*/  FFMA R23, R21, R22, R24 ;  /* 0x0000001615177223 */ /* 0x001fc60000000018 */
[----:B------:R-:W-:Y:S04]  /*0500*/  LDS R21, [R14+0x30] ;  /* 0x000030000e157984 */ /* 0x000fe80000000800 */
[----:B------:R-:W0:Y:S01]  /*0510*/  LDS R22, [R16+0x630] ;  /* 0x0006300010167984 */ /* 0x000e220000000800 */
[----:B---3--:R-:W-:-:S03]  /*0520*/  FFMA R6, R6, R7, R23 ;  /* 0x0000000706067223 */ /* 0x008fc60000000017 */
        /* <DEDUP_REMOVED lines=56> */
[----:B------:R-:W-:Y:S01]  /*08b0*/  IADD3 R18, PT, PT, R18, 0x1, RZ ;  /* 0x0000000112127810 */ /* 0x000fe20007ffe0ff */
[----:B------:R-:W-:Y:S03]  /*08c0*/  BAR.SYNC.DEFER_BLOCKING 0x0 ;  /* 0x0000000000007b1d */ /* 0x000fe60000010000 */
[----:B------:R-:W-:Y:S01]  /*08d0*/  ISETP.NE.AND P0, PT, R18, RZ, PT ;  /* 0x000000ff1200720c */ /* 0x000fe20003f05270 */
[----:B0-----:R-:W-:-:S04]  /*08e0*/  FFMA R22, R22, R21, R5 ;  /* 0x0000001516167223 */ /* 0x001fc80000000005 */
[----:B---3--:R-:W-:Y:S01]  /*08f0*/  FFMA R23, R23, R24, R22 ;  /* 0x0000001817177223 */ /* 0x008fe20000000016 */
[----:B------:R-:W-:Y:S02]  /*0900*/  IADD3 R13, PT, PT, R13, 0x20, RZ ;  /* 0x000000200d0d7810 */ /* 0x000fe40007ffe0ff */
[----:B------:R-:W-:Y:S01]  /*0910*/  IADD3 R19, PT, PT, R19, 0x20, RZ ;  /* 0x0000002013137810 */ /* 0x000fe20007ffe0ff */
[----:B-1----:R-:W-:Y:S01]  /*0920*/  FFMA R6, R6, R7, R23 ;  /* 0x0000000706067223 */ /* 0x002fe20000000017 */
[----:B------:R-:W-:Y:S02]  /*0930*/  IADD3 R17, PT, PT, R17, 0x20, RZ ;  /* 0x0000002011117810 */ /* 0x000fe40007ffe0ff */
[----:B------:R-:W-:Y:S01]  /*0940*/  LEA R15, R0, R15, 0x5 ;  /* 0x0000000f000f7211 */ /* 0x000fe200078e28ff */
[----:B--2---:R-:W-:Y:S01]  /*0950*/  FFMA R21, R25, R4, R6 ;  /* 0x0000000419157223 */ /* 0x004fe20000000006 */
[----:B------:R-:W-:Y:S06]  /*0960*/  @P0 BRA `(.L_x_620) ;  /* 0xfffffff800240947 */ /* 0x000fec000383ffff */
.L_x_619:
[----:B------:R-:W-:-:S13]  /*0970*/  ISETP.GE.AND P0, PT, R11, R0, PT ;  /* 0x000000000b00720c */ /* 0x000fda0003f06270 */
[----:B------:R-:W-:Y:S05]  /*0980*/  @P0 EXIT ;  /* 0x000000000000094d */ /* 0x000fea0003800000 */
[----:B------:R-:W0:Y:S01]  /*0990*/  LDC.64 R2, c[0x0][0x390] ;  /* 0x0000e400ff027b82 */ /* 0x000e220000000a00 */
[----:B------:R-:W-:-:S04]  /*09a0*/  IMAD R9, R9, R0, R8 ;  /* 0x0000000009097224 */ /* 0x000fc800078e0208 */
[----:B0-----:R-:W-:-:S05]  /*09b0*/  IMAD.WIDE.U32 R2, R9, 0x4, R2 ;  /* 0x0000000409027825 */ /* 0x001fca00078e0002 */
[----:B------:R-:W-:Y:S01]  /*09c0*/  STG.E desc[UR4][R2.64], R21 ;  /* 0x0000001502007986 */ /* 0x000fe2000c101904 */
[----:B------:R-:W-:Y:S05]  /*09d0*/  EXIT ;  /* 0x000000000000794d */ /* 0x000fea0003800000 */
.L_x_621:
        /* <DEDUP_REMOVED lines=10> */
.L_x_630:


//--------------------- .nv.shared._Z18matmul_tiled_basicILi32EEvPKfS1_Pfi --------------------------
	.section	.nv.shared._Z18matmul_tiled_basicILi32EEvPKfS1_Pfi,"aw",@nobits
	.sectionflags	@""
	.align	4
.nv.shared._Z18matmul_tiled_basicILi32EEvPKfS1_Pfi:
	.zero		9216


//--------------------- .nv.shared.reserved.0     --------------------------
	.section	.nv.shared.reserved.0,"aw",@nobits
	.weak		__nv_reservedSMEM_offset_0_alias
	.size		__nv_reservedSMEM_offset_0_alias, 0, 64
	.other		__nv_reservedSMEM_offset_0_alias,@"STO_CUDA_RESERVED_SHARED STV_DEFAULT"
__nv_reservedSMEM_offset_0_alias:
	.zero		0
	.zero		64


//--------------------- .nv.shared._Z18matmul_tiled_basicILi16EEvPKfS1_Pfi --------------------------
	.section	.nv.shared._Z18matmul_tiled_basicILi16EEvPKfS1_Pfi,"aw",@nobits
	.sectionflags	@""
	.align	4
.nv.shared._Z18matmul_tiled_basicILi16EEvPKfS1_Pfi:
	.zero		3072


//--------------------- .nv.shared._Z18matmul_tiled_basicILi8EEvPKfS1_Pfi --------------------------
	.section	.nv.shared._Z18matmul_tiled_basicILi8EEvPKfS1_Pfi,"aw",@nobits
	.sectionflags	@""
	.align	4
.nv.shared._Z18matmul_tiled_basicILi8EEvPKfS1_Pfi:
	.zero		1536


//--------------------- .nv.shared._Z21occupancy_test_kernelILi256EEvPfi --------------------------
	.section	.nv.shared._Z21occupancy_test_kernelILi256EEvPfi,"aw",@nobits
	.sectionflags	@""
	.align	4
.nv.shared._Z21occupancy_test_kernelILi256EEvPfi:
	.zero		2048


//--------------------- .nv.shared._Z21matmul_warp_optimizedPKfS0_Pfi --------------------------
	.section	.nv.shared._Z21matmul_warp_optimizedPKfS0_Pfi,"aw",@nobits
	.sectionflags	@""
	.align	4
.nv.shared._Z21matmul_warp_optimizedPKfS0_Pfi:
	.zero		9472


//--------------------- .nv.constant0._Z18matmul_tiled_basicILi32EEvPKfS1_Pfi --------------------------
	.section	.nv.constant0._Z18matmul_tiled_basicILi32EEvPKfS1_Pfi,"a",@progbits
	.sectionflags	@""
	.align	4
.nv.constant0._Z18matmul_tiled_basicILi32EEvPKfS1_Pfi:
	.zero		924


//--------------------- .nv.constant0._Z18matmul_tiled_basicILi16EEvPKfS1_Pfi --------------------------
	.section	.nv.constant0._Z18matmul_tiled_basicILi16EEvPKfS1_Pfi,"a",@progbits
	.sectionflags	@""
	.align	4
.nv.constant0._Z18matmul_tiled_basicILi16EEvPKfS1_Pfi:
	.zero		924


//--------------------- .nv.constant0._Z18matmul_tiled_basicILi8EEvPKfS1_Pfi --------------------------
	.section	.nv.constant0._Z18matmul_tiled_basicILi8EEvPKfS1_Pfi,"a",@progbits
	.sectionflags	@""
	.align	4
.nv.constant0._Z18matmul_tiled_basicILi8EEvPKfS1_Pfi:
	.zero		924


//--------------------- .nv.constant0._Z21occupancy_test_kernelILi256EEvPfi --------------------------
	.section	.nv.constant0._Z21occupancy_test_kernelILi256EEvPfi,"a",@progbits
	.sectionflags	@""
	.align	4
.nv.constant0._Z21occupancy_test_kernelILi256EEvPfi:
	.zero		908


//--------------------- .nv.constant0._Z25demonstrate_no_divergencePfi --------------------------
	.section	.nv.constant0._Z25demonstrate_no_divergencePfi,"a",@progbits
	.sectionflags	@""
	.align	4
.nv.constant0._Z25demonstrate_no_divergencePfi:
	.zero		908


//--------------------- .nv.constant0._Z27demonstrate_warp_divergencePfi --------------------------
	.section	.nv.constant0._Z27demonstrate_warp_divergencePfi,"a",@progbits
	.sectionflags	@""
	.align	4
.nv.constant0._Z27demonstrate_warp_divergencePfi:
	.zero		908


//--------------------- .nv.constant0._Z21matmul_warp_optimizedPKfS0_Pfi --------------------------
	.section	.nv.constant0._Z21matmul_warp_optimizedPKfS0_Pfi,"a",@progbits
	.sectionflags	@""
	.align	4
.nv.constant0._Z21matmul_warp_optimizedPKfS0_Pfi:
	.zero		924


//--------------------- SYMBOLS --------------------------

	.type		.nv.reservedSmem.offset0,@object
	.size		.nv.reservedSmem.offset0,0x4
	.type		.nv.reservedSmem.cap,@object
	.size		.nv.reservedSmem.cap,0x4
